//
// Generated by NVIDIA NVVM Compiler
//
// Compiler Build ID: CL-36424714
// Cuda compilation tools, release 13.0, V13.0.88
// Based on NVVM 20.0.0
//

.version 9.0
.target sm_100
.address_size 64

	// .globl	_Z8mykernelPhS_
.extern .func  (.param .b32 func_retval0) vprintf
(
	.param .b64 vprintf_param_0,
	.param .b64 vprintf_param_1
)
;
.global .attribute(.managed) .align 8 .u64 volume;
.global .align 1 .b8 $str[27] = {61, 61, 61, 115, 111, 114, 116, 101, 100, 32, 98, 121, 32, 102, 105, 108, 101, 32, 115, 105, 122, 101, 61, 61, 61, 10};
.global .align 1 .b8 $str$1[7] = {37, 115, 32, 37, 100, 10};
.global .align 1 .b8 $str$2[31] = {61, 61, 61, 115, 111, 114, 116, 101, 100, 32, 98, 121, 32, 109, 111, 100, 105, 102, 105, 101, 100, 32, 116, 105, 109, 101, 61, 61, 61, 10};
.global .align 1 .b8 $str$3[4] = {37, 115, 10};
.global .align 1 .b8 $str$4[18] = {78, 111, 32, 115, 117, 99, 104, 32, 102, 105, 108, 101, 32, 37, 115, 33, 10};
.global .align 1 .b8 $str$5[7] = {97, 46, 116, 120, 116};
.global .align 1 .b8 $str$6[7] = {98, 46, 116, 120, 116};

.visible .entry _Z8mykernelPhS_(
	.param .u64 .ptr .align 1 _Z8mykernelPhS__param_0,
	.param .u64 .ptr .align 1 _Z8mykernelPhS__param_1
)
{
	.local .align 16 .b8 	__local_depot0[4112];
	.reg .b64 	%SP;
	.reg .b64 	%SPL;
	.reg .pred 	%p<104>;
	.reg .b16 	%rs<259>;
	.reg .b32 	%r<611>;
	.reg .b64 	%rd<658>;

	mov.u64 	%SPL, __local_depot0;
	cvta.local.u64 	%SP, %SPL;
	ld.param.u64 	%rd35, [_Z8mykernelPhS__param_0];
	cvta.to.global.u64 	%rd1, %rd35;
	add.u64 	%rd2, %SPL, 16;
	ld.global.u64 	%rd37, [volume];
	mov.b16 	%rs59, 0;
	st.u8 	[%rd37+36863], %rs59;
	st.u8 	[%rd37+36862], %rs59;
	mov.b32 	%r539, 0;
$L__BB0_1:
	mul.lo.s32 	%r182, %r539, 28;
	ld.global.u64 	%rd38, [volume];
	cvt.u64.u32 	%rd39, %r182;
	add.s64 	%rd40, %rd38, %rd39;
	mov.b16 	%rs60, 0;
	st.u8 	[%rd40+2], %rs60;
	cvt.u16.u32 	%rs61, %r539;
	add.s16 	%rs62, %rs61, 1;
	ld.global.u64 	%rd41, [volume];
	add.s64 	%rd42, %rd41, %rd39;
	st.u8 	[%rd42+4], %rs62;
	shr.u32 	%r183, %r539, 8;
	cvt.u16.u32 	%rs63, %r183;
	ld.global.u64 	%rd43, [volume];
	add.s64 	%rd44, %rd43, %rd39;
	st.u8 	[%rd44+3], %rs63;
	add.s32 	%r184, %r182, 28;
	ld.global.u64 	%rd45, [volume];
	cvt.u64.u32 	%rd46, %r184;
	add.s64 	%rd47, %rd45, %rd46;
	st.u8 	[%rd47+2], %rs60;
	add.s16 	%rs64, %rs61, 2;
	ld.global.u64 	%rd48, [volume];
	add.s64 	%rd49, %rd48, %rd46;
	st.u8 	[%rd49+4], %rs64;
	ld.global.u64 	%rd50, [volume];
	add.s64 	%rd51, %rd50, %rd46;
	st.u8 	[%rd51+3], %rs63;
	add.s32 	%r185, %r182, 56;
	ld.global.u64 	%rd52, [volume];
	cvt.u64.u32 	%rd53, %r185;
	add.s64 	%rd54, %rd52, %rd53;
	st.u8 	[%rd54+2], %rs60;
	add.s16 	%rs65, %rs61, 3;
	ld.global.u64 	%rd55, [volume];
	add.s64 	%rd56, %rd55, %rd53;
	st.u8 	[%rd56+4], %rs65;
	ld.global.u64 	%rd57, [volume];
	add.s64 	%rd58, %rd57, %rd53;
	st.u8 	[%rd58+3], %rs63;
	add.s32 	%r186, %r182, 84;
	ld.global.u64 	%rd59, [volume];
	cvt.u64.u32 	%rd60, %r186;
	add.s64 	%rd61, %rd59, %rd60;
	st.u8 	[%rd61+2], %rs60;
	add.s16 	%rs66, %rs61, 4;
	ld.global.u64 	%rd62, [volume];
	add.s64 	%rd63, %rd62, %rd60;
	st.u8 	[%rd63+4], %rs66;
	ld.global.u64 	%rd64, [volume];
	add.s64 	%rd65, %rd64, %rd60;
	st.u8 	[%rd65+3], %rs63;
	add.s32 	%r187, %r182, 112;
	ld.global.u64 	%rd66, [volume];
	cvt.u64.u32 	%rd67, %r187;
	add.s64 	%rd68, %rd66, %rd67;
	st.u8 	[%rd68+2], %rs60;
	add.s16 	%rs67, %rs61, 5;
	ld.global.u64 	%rd69, [volume];
	add.s64 	%rd70, %rd69, %rd67;
	st.u8 	[%rd70+4], %rs67;
	ld.global.u64 	%rd71, [volume];
	add.s64 	%rd72, %rd71, %rd67;
	st.u8 	[%rd72+3], %rs63;
	add.s32 	%r188, %r182, 140;
	ld.global.u64 	%rd73, [volume];
	cvt.u64.u32 	%rd74, %r188;
	add.s64 	%rd75, %rd73, %rd74;
	st.u8 	[%rd75+2], %rs60;
	add.s16 	%rs68, %rs61, 6;
	ld.global.u64 	%rd76, [volume];
	add.s64 	%rd77, %rd76, %rd74;
	st.u8 	[%rd77+4], %rs68;
	ld.global.u64 	%rd78, [volume];
	add.s64 	%rd79, %rd78, %rd74;
	st.u8 	[%rd79+3], %rs63;
	add.s32 	%r189, %r182, 168;
	ld.global.u64 	%rd80, [volume];
	cvt.u64.u32 	%rd81, %r189;
	add.s64 	%rd82, %rd80, %rd81;
	st.u8 	[%rd82+2], %rs60;
	add.s16 	%rs69, %rs61, 7;
	ld.global.u64 	%rd83, [volume];
	add.s64 	%rd84, %rd83, %rd81;
	st.u8 	[%rd84+4], %rs69;
	ld.global.u64 	%rd85, [volume];
	add.s64 	%rd86, %rd85, %rd81;
	st.u8 	[%rd86+3], %rs63;
	add.s32 	%r190, %r182, 196;
	ld.global.u64 	%rd87, [volume];
	cvt.u64.u32 	%rd88, %r190;
	add.s64 	%rd89, %rd87, %rd88;
	st.u8 	[%rd89+2], %rs60;
	add.s32 	%r539, %r539, 8;
	ld.global.u64 	%rd90, [volume];
	add.s64 	%rd91, %rd90, %rd88;
	st.u8 	[%rd91+4], %r539;
	shr.u32 	%r191, %r539, 8;
	ld.global.u64 	%rd92, [volume];
	add.s64 	%rd93, %rd92, %rd88;
	st.u8 	[%rd93+3], %r191;
	setp.ne.s32 	%p1, %r539, 1024;
	@%p1 bra 	$L__BB0_1;
	mov.b32 	%r540, 0;
	ld.global.u64 	%rd3, [volume];
$L__BB0_3:
	mul.lo.s32 	%r4, %r540, 28;
	mov.b32 	%r541, 0;
$L__BB0_4:
	add.s32 	%r194, %r4, %r541;
	cvt.u64.u32 	%rd94, %r194;
	add.s64 	%rd95, %rd3, %rd94;
	ld.u8 	%rs1, [%rd95+9];
	setp.eq.s16 	%p2, %rs1, 0;
	@%p2 bra 	$L__BB0_6;
	cvt.u64.u32 	%rd96, %r541;
	mov.u64 	%rd97, $str$5;
	add.s64 	%rd98, %rd97, %rd96;
	ld.global.nc.u8 	%rs70, [%rd98];
	cvt.u16.u8 	%rs238, %rs70;
	bra.uni 	$L__BB0_7;
$L__BB0_6:
	cvt.u64.u32 	%rd99, %r541;
	mov.u64 	%rd100, $str$5;
	add.s64 	%rd101, %rd100, %rd99;
	ld.global.nc.u8 	%rs71, [%rd101];
	cvt.u16.u8 	%rs238, %rs71;
	setp.eq.s16 	%p3, %rs238, 0;
	@%p3 bra 	$L__BB0_173;
$L__BB0_7:
	cvt.u32.u16 	%r195, %rs238;
	cvt.s32.s8 	%r196, %r195;
	cvt.u32.u16 	%r197, %rs1;
	setp.eq.s32 	%p4, %r197, %r196;
	add.s32 	%r6, %r541, 1;
	setp.lt.u32 	%p5, %r541, 20;
	and.pred  	%p6, %p4, %p5;
	mov.u32 	%r541, %r6;
	@%p6 bra 	$L__BB0_4;
	add.s32 	%r540, %r540, 1;
	setp.ne.s32 	%p7, %r540, 1024;
	@%p7 bra 	$L__BB0_3;
	ld.u8 	%r198, [%rd3];
	mul.wide.u32 	%rd102, %r198, 256;
	ld.u8 	%rd103, [%rd3+1];
	or.b64  	%rd104, %rd102, %rd103;
	mad.lo.s64 	%rd105, %rd104, 28, %rd3;
	ld.u8 	%rs72, [%rd105+3];
	mul.wide.u16 	%r199, %rs72, 256;
	ld.u8 	%r200, [%rd105+4];
	or.b32  	%r540, %r199, %r200;
	mul.lo.s32 	%r201, %r540, 28;
	cvt.u64.u32 	%rd106, %r201;
	add.s64 	%rd107, %rd3, %rd106;
	ld.u8 	%rs73, [%rd107+3];
	ld.u8 	%rs74, [%rd107+4];
	st.u8 	[%rd3+1], %rs74;
	ld.global.u64 	%rd108, [volume];
	st.u8 	[%rd108], %rs73;
	ld.global.u64 	%rd109, [volume];
	add.s64 	%rd110, %rd109, %rd106;
	mov.b16 	%rs75, 1;
	st.u8 	[%rd110+2], %rs75;
	ld.global.u64 	%rd111, [volume];
	add.s64 	%rd112, %rd111, %rd106;
	mov.b16 	%rs76, 0;
	st.u8 	[%rd112+4], %rs76;
	ld.global.u64 	%rd113, [volume];
	add.s64 	%rd114, %rd113, %rd106;
	st.u8 	[%rd114+3], %rs76;
	ld.global.u64 	%rd115, [volume];
	add.s64 	%rd116, %rd115, %rd106;
	st.u8 	[%rd116+6], %rs76;
	ld.global.u64 	%rd117, [volume];
	add.s64 	%rd118, %rd117, %rd106;
	st.u8 	[%rd118+5], %rs76;
	ld.global.u64 	%rd119, [volume];
	ld.u8 	%rs77, [%rd119+36862];
	cvt.u32.u16 	%r202, %rs77;
	mul.wide.u16 	%r203, %rs77, 256;
	ld.u8 	%rs78, [%rd119+36863];
	cvt.u32.u16 	%r204, %rs78;
	and.b32  	%r205, %r204, 255;
	or.b32  	%r206, %r203, %r205;
	add.s64 	%rd120, %rd119, %rd106;
	st.u8 	[%rd120+8], %rs78;
	ld.global.u64 	%rd121, [volume];
	add.s64 	%rd122, %rd121, %rd106;
	st.u8 	[%rd122+7], %r202;
	add.s32 	%r207, %r206, 1;
	ld.global.u64 	%rd123, [volume];
	st.u8 	[%rd123+36863], %r207;
	shr.u32 	%r208, %r207, 8;
	st.u8 	[%rd123+36862], %r208;
	add.s64 	%rd124, %rd123, %rd106;
	mov.b16 	%rs79, 97;
	st.u8 	[%rd124+9], %rs79;
	mov.b16 	%rs80, 46;
	st.u8 	[%rd124+10], %rs80;
	mov.b16 	%rs81, 116;
	st.u8 	[%rd124+11], %rs81;
	mov.b16 	%rs82, 120;
	st.u8 	[%rd124+12], %rs82;
	st.u8 	[%rd124+13], %rs81;
	st.u8 	[%rd124+14], %rs76;
$L__BB0_10:
	and.b32  	%r210, %r540, 255;
	mul.lo.s32 	%r10, %r210, 28;
	shl.b32 	%r211, %r540, 10;
	and.b32  	%r11, %r211, 261120;
	ld.global.u64 	%rd129, [volume];
	cvt.u64.u32 	%rd130, %r10;
	add.s64 	%rd131, %rd129, %rd130;
	mov.b16 	%rs84, 30;
	st.u8 	[%rd131+6], %rs84;
	ld.global.u64 	%rd132, [volume];
	add.s64 	%rd133, %rd132, %rd130;
	mov.b16 	%rs85, 0;
	st.u8 	[%rd133+5], %rs85;
	ld.global.u64 	%rd134, [volume];
	ld.u8 	%rs86, [%rd134+36862];
	cvt.u32.u16 	%r212, %rs86;
	mul.wide.u16 	%r213, %rs86, 256;
	ld.u8 	%rs87, [%rd134+36863];
	cvt.u32.u16 	%r214, %rs87;
	and.b32  	%r215, %r214, 255;
	or.b32  	%r216, %r213, %r215;
	add.s64 	%rd135, %rd134, %rd130;
	st.u8 	[%rd135+8], %rs87;
	ld.global.u64 	%rd136, [volume];
	add.s64 	%rd137, %rd136, %rd130;
	st.u8 	[%rd137+7], %r212;
	add.s32 	%r217, %r216, 1;
	ld.global.u64 	%rd138, [volume];
	st.u8 	[%rd138+36863], %r217;
	shr.u32 	%r218, %r217, 8;
	st.u8 	[%rd138+36862], %r218;
	ld.global.u8 	%rs88, [%rd1];
	cvt.u64.u32 	%rd139, %r11;
	add.s64 	%rd140, %rd138, %rd139;
	st.u8 	[%rd140+36864], %rs88;
	ld.global.u8 	%rs89, [%rd1+1];
	ld.global.u64 	%rd141, [volume];
	add.s64 	%rd142, %rd141, %rd139;
	st.u8 	[%rd142+36865], %rs89;
	ld.global.u8 	%rs90, [%rd1+2];
	ld.global.u64 	%rd143, [volume];
	add.s64 	%rd144, %rd143, %rd139;
	st.u8 	[%rd144+36866], %rs90;
	ld.global.u8 	%rs91, [%rd1+3];
	ld.global.u64 	%rd145, [volume];
	add.s64 	%rd146, %rd145, %rd139;
	st.u8 	[%rd146+36867], %rs91;
	ld.global.u8 	%rs92, [%rd1+4];
	ld.global.u64 	%rd147, [volume];
	add.s64 	%rd148, %rd147, %rd139;
	st.u8 	[%rd148+36868], %rs92;
	ld.global.u8 	%rs93, [%rd1+5];
	ld.global.u64 	%rd149, [volume];
	add.s64 	%rd150, %rd149, %rd139;
	st.u8 	[%rd150+36869], %rs93;
	ld.global.u8 	%rs94, [%rd1+6];
	ld.global.u64 	%rd151, [volume];
	add.s64 	%rd152, %rd151, %rd139;
	st.u8 	[%rd152+36870], %rs94;
	ld.global.u8 	%rs95, [%rd1+7];
	ld.global.u64 	%rd153, [volume];
	add.s64 	%rd154, %rd153, %rd139;
	st.u8 	[%rd154+36871], %rs95;
	ld.global.u8 	%rs96, [%rd1+8];
	ld.global.u64 	%rd155, [volume];
	add.s64 	%rd156, %rd155, %rd139;
	st.u8 	[%rd156+36872], %rs96;
	ld.global.u8 	%rs97, [%rd1+9];
	ld.global.u64 	%rd157, [volume];
	add.s64 	%rd158, %rd157, %rd139;
	st.u8 	[%rd158+36873], %rs97;
	ld.global.u8 	%rs98, [%rd1+10];
	ld.global.u64 	%rd159, [volume];
	add.s64 	%rd160, %rd159, %rd139;
	st.u8 	[%rd160+36874], %rs98;
	ld.global.u8 	%rs99, [%rd1+11];
	ld.global.u64 	%rd161, [volume];
	add.s64 	%rd162, %rd161, %rd139;
	st.u8 	[%rd162+36875], %rs99;
	ld.global.u8 	%rs100, [%rd1+12];
	ld.global.u64 	%rd163, [volume];
	add.s64 	%rd164, %rd163, %rd139;
	st.u8 	[%rd164+36876], %rs100;
	ld.global.u8 	%rs101, [%rd1+13];
	ld.global.u64 	%rd165, [volume];
	add.s64 	%rd166, %rd165, %rd139;
	st.u8 	[%rd166+36877], %rs101;
	ld.global.u8 	%rs102, [%rd1+14];
	ld.global.u64 	%rd167, [volume];
	add.s64 	%rd168, %rd167, %rd139;
	st.u8 	[%rd168+36878], %rs102;
	ld.global.u8 	%rs103, [%rd1+15];
	ld.global.u64 	%rd169, [volume];
	add.s64 	%rd170, %rd169, %rd139;
	st.u8 	[%rd170+36879], %rs103;
	ld.global.u8 	%rs104, [%rd1+16];
	ld.global.u64 	%rd171, [volume];
	add.s64 	%rd172, %rd171, %rd139;
	st.u8 	[%rd172+36880], %rs104;
	ld.global.u8 	%rs105, [%rd1+17];
	ld.global.u64 	%rd173, [volume];
	add.s64 	%rd174, %rd173, %rd139;
	st.u8 	[%rd174+36881], %rs105;
	ld.global.u8 	%rs106, [%rd1+18];
	ld.global.u64 	%rd175, [volume];
	add.s64 	%rd176, %rd175, %rd139;
	st.u8 	[%rd176+36882], %rs106;
	ld.global.u8 	%rs107, [%rd1+19];
	ld.global.u64 	%rd177, [volume];
	add.s64 	%rd178, %rd177, %rd139;
	st.u8 	[%rd178+36883], %rs107;
	ld.global.u8 	%rs108, [%rd1+20];
	ld.global.u64 	%rd179, [volume];
	add.s64 	%rd180, %rd179, %rd139;
	st.u8 	[%rd180+36884], %rs108;
	ld.global.u8 	%rs109, [%rd1+21];
	ld.global.u64 	%rd181, [volume];
	add.s64 	%rd182, %rd181, %rd139;
	st.u8 	[%rd182+36885], %rs109;
	ld.global.u8 	%rs110, [%rd1+22];
	ld.global.u64 	%rd183, [volume];
	add.s64 	%rd184, %rd183, %rd139;
	st.u8 	[%rd184+36886], %rs110;
	ld.global.u8 	%rs111, [%rd1+23];
	ld.global.u64 	%rd185, [volume];
	add.s64 	%rd186, %rd185, %rd139;
	st.u8 	[%rd186+36887], %rs111;
	ld.global.u8 	%rs112, [%rd1+24];
	ld.global.u64 	%rd187, [volume];
	add.s64 	%rd188, %rd187, %rd139;
	st.u8 	[%rd188+36888], %rs112;
	ld.global.u8 	%rs113, [%rd1+25];
	ld.global.u64 	%rd189, [volume];
	add.s64 	%rd190, %rd189, %rd139;
	st.u8 	[%rd190+36889], %rs113;
	ld.global.u8 	%rs114, [%rd1+26];
	ld.global.u64 	%rd191, [volume];
	add.s64 	%rd192, %rd191, %rd139;
	st.u8 	[%rd192+36890], %rs114;
	ld.global.u8 	%rs115, [%rd1+27];
	ld.global.u64 	%rd193, [volume];
	add.s64 	%rd194, %rd193, %rd139;
	st.u8 	[%rd194+36891], %rs115;
	ld.global.u8 	%rs116, [%rd1+28];
	ld.global.u64 	%rd195, [volume];
	add.s64 	%rd196, %rd195, %rd139;
	st.u8 	[%rd196+36892], %rs116;
	ld.global.u8 	%rs117, [%rd1+29];
	ld.global.u64 	%rd197, [volume];
	add.s64 	%rd198, %rd197, %rd139;
	st.u8 	[%rd198+36893], %rs117;
	mov.b32 	%r543, 0;
	ld.global.u64 	%rd4, [volume];
$L__BB0_11:
	mul.lo.s32 	%r13, %r543, 28;
	mov.b32 	%r544, 0;
$L__BB0_12:
	add.s32 	%r220, %r13, %r544;
	cvt.u64.u32 	%rd199, %r220;
	add.s64 	%rd200, %rd4, %rd199;
	ld.u8 	%rs5, [%rd200+9];
	setp.eq.s16 	%p8, %rs5, 0;
	@%p8 bra 	$L__BB0_14;
	cvt.u64.u32 	%rd201, %r544;
	mov.u64 	%rd202, $str$6;
	add.s64 	%rd203, %rd202, %rd201;
	ld.global.nc.u8 	%rs118, [%rd203];
	cvt.u16.u8 	%rs239, %rs118;
	bra.uni 	$L__BB0_15;
$L__BB0_14:
	cvt.u64.u32 	%rd204, %r544;
	mov.u64 	%rd205, $str$6;
	add.s64 	%rd206, %rd205, %rd204;
	ld.global.nc.u8 	%rs119, [%rd206];
	cvt.u16.u8 	%rs239, %rs119;
	setp.eq.s16 	%p9, %rs239, 0;
	@%p9 bra 	$L__BB0_174;
$L__BB0_15:
	cvt.u32.u16 	%r221, %rs239;
	cvt.s32.s8 	%r222, %r221;
	cvt.u32.u16 	%r223, %rs5;
	setp.eq.s32 	%p10, %r223, %r222;
	add.s32 	%r15, %r544, 1;
	setp.lt.u32 	%p11, %r544, 20;
	and.pred  	%p12, %p10, %p11;
	mov.u32 	%r544, %r15;
	@%p12 bra 	$L__BB0_12;
	add.s32 	%r543, %r543, 1;
	setp.ne.s32 	%p13, %r543, 1024;
	@%p13 bra 	$L__BB0_11;
	ld.u8 	%r224, [%rd4];
	mul.wide.u32 	%rd207, %r224, 256;
	ld.u8 	%rd208, [%rd4+1];
	or.b64  	%rd209, %rd207, %rd208;
	mad.lo.s64 	%rd210, %rd209, 28, %rd4;
	ld.u8 	%rs120, [%rd210+3];
	mul.wide.u16 	%r225, %rs120, 256;
	ld.u8 	%r226, [%rd210+4];
	or.b32  	%r227, %r225, %r226;
	mul.lo.s32 	%r228, %r227, 28;
	cvt.u64.u32 	%rd211, %r228;
	add.s64 	%rd212, %rd4, %rd211;
	ld.u8 	%rs121, [%rd212+3];
	ld.u8 	%rs122, [%rd212+4];
	st.u8 	[%rd4+1], %rs122;
	ld.global.u64 	%rd213, [volume];
	st.u8 	[%rd213], %rs121;
	ld.global.u64 	%rd214, [volume];
	add.s64 	%rd215, %rd214, %rd211;
	mov.b16 	%rs123, 1;
	st.u8 	[%rd215+2], %rs123;
	ld.global.u64 	%rd216, [volume];
	add.s64 	%rd217, %rd216, %rd211;
	mov.b16 	%rs124, 0;
	st.u8 	[%rd217+4], %rs124;
	ld.global.u64 	%rd218, [volume];
	add.s64 	%rd219, %rd218, %rd211;
	st.u8 	[%rd219+3], %rs124;
	ld.global.u64 	%rd220, [volume];
	add.s64 	%rd221, %rd220, %rd211;
	st.u8 	[%rd221+6], %rs124;
	ld.global.u64 	%rd222, [volume];
	add.s64 	%rd223, %rd222, %rd211;
	st.u8 	[%rd223+5], %rs124;
	ld.global.u64 	%rd224, [volume];
	ld.u8 	%rs125, [%rd224+36862];
	cvt.u32.u16 	%r229, %rs125;
	mul.wide.u16 	%r230, %rs125, 256;
	ld.u8 	%rs126, [%rd224+36863];
	cvt.u32.u16 	%r231, %rs126;
	and.b32  	%r232, %r231, 255;
	or.b32  	%r233, %r230, %r232;
	add.s64 	%rd225, %rd224, %rd211;
	st.u8 	[%rd225+8], %rs126;
	ld.global.u64 	%rd226, [volume];
	add.s64 	%rd227, %rd226, %rd211;
	st.u8 	[%rd227+7], %r229;
	add.s32 	%r234, %r233, 1;
	ld.global.u64 	%rd228, [volume];
	st.u8 	[%rd228+36863], %r234;
	shr.u32 	%r235, %r234, 8;
	st.u8 	[%rd228+36862], %r235;
	add.s64 	%rd229, %rd228, %rd211;
	mov.b16 	%rs127, 98;
	st.u8 	[%rd229+9], %rs127;
	mov.b16 	%rs128, 46;
	st.u8 	[%rd229+10], %rs128;
	mov.b16 	%rs129, 116;
	st.u8 	[%rd229+11], %rs129;
	mov.b16 	%rs130, 120;
	st.u8 	[%rd229+12], %rs130;
	st.u8 	[%rd229+13], %rs129;
	st.u8 	[%rd229+14], %rs124;
$L__BB0_18:
	ld.global.u64 	%rd236, [volume];
	add.s64 	%rd237, %rd236, %rd130;
	mov.b16 	%rs132, 10;
	st.u8 	[%rd237+6], %rs132;
	ld.global.u64 	%rd238, [volume];
	add.s64 	%rd239, %rd238, %rd130;
	mov.b16 	%rs133, 0;
	st.u8 	[%rd239+5], %rs133;
	ld.global.u64 	%rd240, [volume];
	ld.u8 	%rs134, [%rd240+36862];
	cvt.u32.u16 	%r237, %rs134;
	mul.wide.u16 	%r238, %rs134, 256;
	ld.u8 	%rs135, [%rd240+36863];
	cvt.u32.u16 	%r239, %rs135;
	and.b32  	%r240, %r239, 255;
	or.b32  	%r241, %r238, %r240;
	add.s64 	%rd241, %rd240, %rd130;
	st.u8 	[%rd241+8], %rs135;
	ld.global.u64 	%rd242, [volume];
	add.s64 	%rd243, %rd242, %rd130;
	st.u8 	[%rd243+7], %r237;
	add.s32 	%r242, %r241, 1;
	ld.global.u64 	%rd244, [volume];
	st.u8 	[%rd244+36863], %r242;
	shr.u32 	%r243, %r242, 8;
	st.u8 	[%rd244+36862], %r243;
	ld.global.u8 	%rs136, [%rd1];
	add.s64 	%rd245, %rd244, %rd139;
	st.u8 	[%rd245+36864], %rs136;
	ld.global.u8 	%rs137, [%rd1+1];
	ld.global.u64 	%rd246, [volume];
	add.s64 	%rd247, %rd246, %rd139;
	st.u8 	[%rd247+36865], %rs137;
	ld.global.u8 	%rs138, [%rd1+2];
	ld.global.u64 	%rd248, [volume];
	add.s64 	%rd249, %rd248, %rd139;
	st.u8 	[%rd249+36866], %rs138;
	ld.global.u8 	%rs139, [%rd1+3];
	ld.global.u64 	%rd250, [volume];
	add.s64 	%rd251, %rd250, %rd139;
	st.u8 	[%rd251+36867], %rs139;
	ld.global.u8 	%rs140, [%rd1+4];
	ld.global.u64 	%rd252, [volume];
	add.s64 	%rd253, %rd252, %rd139;
	st.u8 	[%rd253+36868], %rs140;
	ld.global.u8 	%rs141, [%rd1+5];
	ld.global.u64 	%rd254, [volume];
	add.s64 	%rd255, %rd254, %rd139;
	st.u8 	[%rd255+36869], %rs141;
	ld.global.u8 	%rs142, [%rd1+6];
	ld.global.u64 	%rd256, [volume];
	add.s64 	%rd257, %rd256, %rd139;
	st.u8 	[%rd257+36870], %rs142;
	ld.global.u8 	%rs143, [%rd1+7];
	ld.global.u64 	%rd258, [volume];
	add.s64 	%rd259, %rd258, %rd139;
	st.u8 	[%rd259+36871], %rs143;
	ld.global.u8 	%rs144, [%rd1+8];
	ld.global.u64 	%rd260, [volume];
	add.s64 	%rd261, %rd260, %rd139;
	st.u8 	[%rd261+36872], %rs144;
	ld.global.u8 	%rs145, [%rd1+9];
	ld.global.u64 	%rd262, [volume];
	add.s64 	%rd263, %rd262, %rd139;
	st.u8 	[%rd263+36873], %rs145;
	mov.u64 	%rd264, $str;
	cvta.global.u64 	%rd265, %rd264;
	{ // callseq 0, 0
	.param .b64 param0;
	st.param.b64 	[param0], %rd265;
	.param .b64 param1;
	st.param.b64 	[param1], 0;
	.param .b32 retval0;
	call.uni (retval0), 
	vprintf, 
	(
	param0, 
	param1
	);
	ld.param.b32 	%r244, [retval0];
	} // callseq 0
	mov.b32 	%r547, 0;
	ld.global.u64 	%rd5, [volume];
	mov.u32 	%r546, %r547;
$L__BB0_19:
	mul.lo.s32 	%r19, %r546, 28;
	cvt.u64.u32 	%rd266, %r19;
	add.s64 	%rd6, %rd5, %rd266;
	ld.u8 	%rs146, [%rd6+2];
	setp.eq.s16 	%p14, %rs146, 0;
	@%p14 bra 	$L__BB0_21;
	add.s32 	%r246, %r19, 2;
	add.s32 	%r20, %r547, 1;
	mul.wide.s32 	%rd267, %r547, 4;
	add.s64 	%rd268, %rd2, %rd267;
	st.local.u32 	[%rd268], %r246;
	mov.u32 	%r547, %r20;
$L__BB0_21:
	ld.u8 	%rs147, [%rd6+30];
	setp.eq.s16 	%p15, %rs147, 0;
	@%p15 bra 	$L__BB0_23;
	add.s32 	%r247, %r19, 30;
	add.s32 	%r22, %r547, 1;
	mul.wide.s32 	%rd269, %r547, 4;
	add.s64 	%rd270, %rd2, %rd269;
	st.local.u32 	[%rd270], %r247;
	mov.u32 	%r547, %r22;
$L__BB0_23:
	ld.u8 	%rs148, [%rd6+58];
	setp.eq.s16 	%p16, %rs148, 0;
	@%p16 bra 	$L__BB0_25;
	add.s32 	%r248, %r19, 58;
	add.s32 	%r24, %r547, 1;
	mul.wide.s32 	%rd271, %r547, 4;
	add.s64 	%rd272, %rd2, %rd271;
	st.local.u32 	[%rd272], %r248;
	mov.u32 	%r547, %r24;
$L__BB0_25:
	ld.u8 	%rs149, [%rd6+86];
	setp.eq.s16 	%p17, %rs149, 0;
	@%p17 bra 	$L__BB0_27;
	add.s32 	%r249, %r19, 86;
	add.s32 	%r26, %r547, 1;
	mul.wide.s32 	%rd273, %r547, 4;
	add.s64 	%rd274, %rd2, %rd273;
	st.local.u32 	[%rd274], %r249;
	mov.u32 	%r547, %r26;
$L__BB0_27:
	ld.u8 	%rs150, [%rd6+114];
	setp.eq.s16 	%p18, %rs150, 0;
	@%p18 bra 	$L__BB0_29;
	add.s32 	%r250, %r19, 114;
	add.s32 	%r28, %r547, 1;
	mul.wide.s32 	%rd275, %r547, 4;
	add.s64 	%rd276, %rd2, %rd275;
	st.local.u32 	[%rd276], %r250;
	mov.u32 	%r547, %r28;
$L__BB0_29:
	ld.u8 	%rs151, [%rd6+142];
	setp.eq.s16 	%p19, %rs151, 0;
	@%p19 bra 	$L__BB0_31;
	add.s32 	%r251, %r19, 142;
	add.s32 	%r30, %r547, 1;
	mul.wide.s32 	%rd277, %r547, 4;
	add.s64 	%rd278, %rd2, %rd277;
	st.local.u32 	[%rd278], %r251;
	mov.u32 	%r547, %r30;
$L__BB0_31:
	ld.u8 	%rs152, [%rd6+170];
	setp.eq.s16 	%p20, %rs152, 0;
	@%p20 bra 	$L__BB0_33;
	add.s32 	%r252, %r19, 170;
	add.s32 	%r32, %r547, 1;
	mul.wide.s32 	%rd279, %r547, 4;
	add.s64 	%rd280, %rd2, %rd279;
	st.local.u32 	[%rd280], %r252;
	mov.u32 	%r547, %r32;
$L__BB0_33:
	ld.u8 	%rs153, [%rd6+198];
	setp.eq.s16 	%p21, %rs153, 0;
	@%p21 bra 	$L__BB0_35;
	add.s32 	%r253, %r19, 198;
	add.s32 	%r34, %r547, 1;
	mul.wide.s32 	%rd281, %r547, 4;
	add.s64 	%rd282, %rd2, %rd281;
	st.local.u32 	[%rd282], %r253;
	mov.u32 	%r547, %r34;
$L__BB0_35:
	ld.u8 	%rs154, [%rd6+226];
	setp.eq.s16 	%p22, %rs154, 0;
	@%p22 bra 	$L__BB0_37;
	add.s32 	%r254, %r19, 226;
	add.s32 	%r36, %r547, 1;
	mul.wide.s32 	%rd283, %r547, 4;
	add.s64 	%rd284, %rd2, %rd283;
	st.local.u32 	[%rd284], %r254;
	mov.u32 	%r547, %r36;
$L__BB0_37:
	ld.u8 	%rs155, [%rd6+254];
	setp.eq.s16 	%p23, %rs155, 0;
	@%p23 bra 	$L__BB0_39;
	add.s32 	%r255, %r19, 254;
	add.s32 	%r38, %r547, 1;
	mul.wide.s32 	%rd285, %r547, 4;
	add.s64 	%rd286, %rd2, %rd285;
	st.local.u32 	[%rd286], %r255;
	mov.u32 	%r547, %r38;
$L__BB0_39:
	ld.u8 	%rs156, [%rd6+282];
	setp.eq.s16 	%p24, %rs156, 0;
	@%p24 bra 	$L__BB0_41;
	add.s32 	%r256, %r19, 282;
	add.s32 	%r40, %r547, 1;
	mul.wide.s32 	%rd287, %r547, 4;
	add.s64 	%rd288, %rd2, %rd287;
	st.local.u32 	[%rd288], %r256;
	mov.u32 	%r547, %r40;
$L__BB0_41:
	ld.u8 	%rs157, [%rd6+310];
	setp.eq.s16 	%p25, %rs157, 0;
	@%p25 bra 	$L__BB0_43;
	add.s32 	%r257, %r19, 310;
	add.s32 	%r42, %r547, 1;
	mul.wide.s32 	%rd289, %r547, 4;
	add.s64 	%rd290, %rd2, %rd289;
	st.local.u32 	[%rd290], %r257;
	mov.u32 	%r547, %r42;
$L__BB0_43:
	ld.u8 	%rs158, [%rd6+338];
	setp.eq.s16 	%p26, %rs158, 0;
	@%p26 bra 	$L__BB0_45;
	add.s32 	%r258, %r19, 338;
	add.s32 	%r44, %r547, 1;
	mul.wide.s32 	%rd291, %r547, 4;
	add.s64 	%rd292, %rd2, %rd291;
	st.local.u32 	[%rd292], %r258;
	mov.u32 	%r547, %r44;
$L__BB0_45:
	ld.u8 	%rs159, [%rd6+366];
	setp.eq.s16 	%p27, %rs159, 0;
	@%p27 bra 	$L__BB0_47;
	add.s32 	%r259, %r19, 366;
	add.s32 	%r46, %r547, 1;
	mul.wide.s32 	%rd293, %r547, 4;
	add.s64 	%rd294, %rd2, %rd293;
	st.local.u32 	[%rd294], %r259;
	mov.u32 	%r547, %r46;
$L__BB0_47:
	ld.u8 	%rs160, [%rd6+394];
	setp.eq.s16 	%p28, %rs160, 0;
	@%p28 bra 	$L__BB0_49;
	add.s32 	%r260, %r19, 394;
	add.s32 	%r48, %r547, 1;
	mul.wide.s32 	%rd295, %r547, 4;
	add.s64 	%rd296, %rd2, %rd295;
	st.local.u32 	[%rd296], %r260;
	mov.u32 	%r547, %r48;
$L__BB0_49:
	ld.u8 	%rs161, [%rd6+422];
	setp.eq.s16 	%p29, %rs161, 0;
	@%p29 bra 	$L__BB0_51;
	add.s32 	%r261, %r19, 422;
	add.s32 	%r50, %r547, 1;
	mul.wide.s32 	%rd297, %r547, 4;
	add.s64 	%rd298, %rd2, %rd297;
	st.local.u32 	[%rd298], %r261;
	mov.u32 	%r547, %r50;
$L__BB0_51:
	add.s32 	%r546, %r546, 16;
	setp.eq.s32 	%p30, %r546, 1024;
	@%p30 bra 	$L__BB0_52;
	bra.uni 	$L__BB0_19;
$L__BB0_52:
	setp.lt.s32 	%p31, %r547, 1;
	@%p31 bra 	$L__BB0_89;
	mov.b32 	%r563, 0;
	mov.b16 	%rs240, 0;
	cvt.u16.u32 	%rs171, %r547;
$L__BB0_54:
	mov.u32 	%r565, %r563;
	not.b32 	%r263, %r565;
	add.s32 	%r54, %r547, %r263;
	add.s32 	%r563, %r565, 1;
	setp.ge.s32 	%p32, %r563, %r547;
	@%p32 bra 	$L__BB0_77;
	mul.wide.u32 	%rd299, %r565, 4;
	add.s64 	%rd7, %rd2, %rd299;
	sub.s32 	%r264, %r547, %r565;
	add.s32 	%r265, %r264, -2;
	setp.lt.u32 	%p33, %r265, 3;
	mov.u32 	%r571, %r563;
	@%p33 bra 	$L__BB0_67;
	and.b32  	%r266, %r54, -4;
	neg.s32 	%r564, %r266;
	add.s64 	%rd653, %rd7, 16;
$L__BB0_57:
	.pragma "nounroll";
	ld.local.u32 	%r567, [%rd7];
	cvt.s64.s32 	%rd302, %r567;
	add.s64 	%rd303, %rd5, %rd302;
	ld.u8 	%rs244, [%rd303+3];
	mul.wide.u16 	%r267, %rs244, 256;
	ld.u8 	%rs243, [%rd303+4];
	cvt.u32.u16 	%r268, %rs243;
	and.b32  	%r269, %r268, 255;
	or.b32  	%r270, %r267, %r269;
	ld.local.u32 	%r61, [%rd653+-12];
	cvt.s64.s32 	%rd304, %r61;
	add.s64 	%rd305, %rd5, %rd304;
	ld.u8 	%rs163, [%rd305+3];
	mul.wide.u16 	%r271, %rs163, 256;
	ld.u8 	%r272, [%rd305+4];
	or.b32  	%r273, %r271, %r272;
	setp.le.u32 	%p34, %r270, %r273;
	@%p34 bra 	$L__BB0_59;
	st.local.u32 	[%rd7], %r61;
	st.local.u32 	[%rd653+-12], %r567;
	ld.local.u32 	%r567, [%rd7];
	cvt.s64.s32 	%rd306, %r567;
	add.s64 	%rd307, %rd5, %rd306;
	ld.u8 	%rs244, [%rd307+3];
	ld.u8 	%rs243, [%rd307+4];
$L__BB0_59:
	mul.wide.u16 	%r274, %rs244, 256;
	cvt.u32.u16 	%r275, %rs243;
	and.b32  	%r276, %r275, 255;
	or.b32  	%r277, %r274, %r276;
	ld.local.u32 	%r64, [%rd653+-8];
	cvt.s64.s32 	%rd308, %r64;
	add.s64 	%rd309, %rd5, %rd308;
	ld.u8 	%rs165, [%rd309+3];
	mul.wide.u16 	%r278, %rs165, 256;
	ld.u8 	%r279, [%rd309+4];
	or.b32  	%r280, %r278, %r279;
	setp.le.u32 	%p35, %r277, %r280;
	@%p35 bra 	$L__BB0_61;
	st.local.u32 	[%rd7], %r64;
	st.local.u32 	[%rd653+-8], %r567;
	ld.local.u32 	%r567, [%rd7];
	cvt.s64.s32 	%rd310, %r567;
	add.s64 	%rd311, %rd5, %rd310;
	ld.u8 	%rs244, [%rd311+3];
	ld.u8 	%rs243, [%rd311+4];
$L__BB0_61:
	mul.wide.u16 	%r281, %rs244, 256;
	cvt.u32.u16 	%r282, %rs243;
	and.b32  	%r283, %r282, 255;
	or.b32  	%r284, %r281, %r283;
	ld.local.u32 	%r67, [%rd653+-4];
	cvt.s64.s32 	%rd312, %r67;
	add.s64 	%rd313, %rd5, %rd312;
	ld.u8 	%rs167, [%rd313+3];
	mul.wide.u16 	%r285, %rs167, 256;
	ld.u8 	%r286, [%rd313+4];
	or.b32  	%r287, %r285, %r286;
	setp.le.u32 	%p36, %r284, %r287;
	@%p36 bra 	$L__BB0_63;
	st.local.u32 	[%rd7], %r67;
	st.local.u32 	[%rd653+-4], %r567;
	ld.local.u32 	%r567, [%rd7];
	cvt.s64.s32 	%rd314, %r567;
	add.s64 	%rd315, %rd5, %rd314;
	ld.u8 	%rs244, [%rd315+3];
	ld.u8 	%rs243, [%rd315+4];
$L__BB0_63:
	mul.wide.u16 	%r288, %rs244, 256;
	cvt.u32.u16 	%r289, %rs243;
	and.b32  	%r290, %r289, 255;
	or.b32  	%r291, %r288, %r290;
	ld.local.u32 	%r70, [%rd653];
	cvt.s64.s32 	%rd316, %r70;
	add.s64 	%rd317, %rd5, %rd316;
	ld.u8 	%rs169, [%rd317+3];
	mul.wide.u16 	%r292, %rs169, 256;
	ld.u8 	%r293, [%rd317+4];
	or.b32  	%r294, %r292, %r293;
	setp.le.u32 	%p37, %r291, %r294;
	@%p37 bra 	$L__BB0_65;
	st.local.u32 	[%rd7], %r70;
	st.local.u32 	[%rd653], %r567;
$L__BB0_65:
	add.s32 	%r565, %r565, 4;
	add.s32 	%r564, %r564, 4;
	add.s64 	%rd653, %rd653, 16;
	setp.ne.s32 	%p38, %r564, 0;
	@%p38 bra 	$L__BB0_57;
	add.s32 	%r571, %r565, 1;
$L__BB0_67:
	and.b32  	%r295, %r54, 3;
	setp.eq.s32 	%p39, %r295, 0;
	@%p39 bra 	$L__BB0_77;
	xor.b16  	%rs170, %rs240, 3;
	add.s16 	%rs24, %rs170, %rs171;
	and.b16  	%rs172, %rs24, 3;
	setp.eq.s16 	%p40, %rs172, 1;
	@%p40 bra 	$L__BB0_74;
	ld.local.u32 	%r570, [%rd7];
	cvt.s64.s32 	%rd318, %r570;
	add.s64 	%rd319, %rd5, %rd318;
	ld.u8 	%rs248, [%rd319+3];
	mul.wide.u16 	%r296, %rs248, 256;
	ld.u8 	%rs247, [%rd319+4];
	cvt.u32.u16 	%r297, %rs247;
	and.b32  	%r298, %r297, 255;
	or.b32  	%r299, %r296, %r298;
	mul.wide.u32 	%rd320, %r571, 4;
	add.s64 	%rd12, %rd2, %rd320;
	ld.local.u32 	%r76, [%rd12];
	cvt.s64.s32 	%rd321, %r76;
	add.s64 	%rd322, %rd5, %rd321;
	ld.u8 	%rs173, [%rd322+3];
	mul.wide.u16 	%r300, %rs173, 256;
	ld.u8 	%r301, [%rd322+4];
	or.b32  	%r302, %r300, %r301;
	setp.le.u32 	%p41, %r299, %r302;
	@%p41 bra 	$L__BB0_71;
	st.local.u32 	[%rd7], %r76;
	st.local.u32 	[%rd12], %r570;
	ld.local.u32 	%r570, [%rd7];
	cvt.s64.s32 	%rd323, %r570;
	add.s64 	%rd324, %rd5, %rd323;
	ld.u8 	%rs248, [%rd324+3];
	ld.u8 	%rs247, [%rd324+4];
$L__BB0_71:
	mul.wide.u16 	%r303, %rs248, 256;
	cvt.u32.u16 	%r304, %rs247;
	and.b32  	%r305, %r304, 255;
	or.b32  	%r306, %r303, %r305;
	ld.local.u32 	%r79, [%rd12+4];
	cvt.s64.s32 	%rd325, %r79;
	add.s64 	%rd326, %rd5, %rd325;
	ld.u8 	%rs175, [%rd326+3];
	mul.wide.u16 	%r307, %rs175, 256;
	ld.u8 	%r308, [%rd326+4];
	or.b32  	%r309, %r307, %r308;
	setp.le.u32 	%p42, %r306, %r309;
	@%p42 bra 	$L__BB0_73;
	st.local.u32 	[%rd7], %r79;
	st.local.u32 	[%rd12+4], %r570;
$L__BB0_73:
	add.s32 	%r571, %r571, 2;
$L__BB0_74:
	and.b16  	%rs176, %rs24, 1;
	setp.eq.b16 	%p43, %rs176, 1;
	not.pred 	%p44, %p43;
	@%p44 bra 	$L__BB0_77;
	ld.local.u32 	%r82, [%rd7];
	cvt.s64.s32 	%rd327, %r82;
	add.s64 	%rd328, %rd5, %rd327;
	ld.u8 	%rs177, [%rd328+3];
	mul.wide.u16 	%r310, %rs177, 256;
	ld.u8 	%r311, [%rd328+4];
	or.b32  	%r312, %r310, %r311;
	mul.wide.u32 	%rd329, %r571, 4;
	add.s64 	%rd13, %rd2, %rd329;
	ld.local.u32 	%r83, [%rd13];
	cvt.s64.s32 	%rd330, %r83;
	add.s64 	%rd331, %rd5, %rd330;
	ld.u8 	%rs178, [%rd331+3];
	mul.wide.u16 	%r313, %rs178, 256;
	ld.u8 	%r314, [%rd331+4];
	or.b32  	%r315, %r313, %r314;
	setp.le.u32 	%p45, %r312, %r315;
	@%p45 bra 	$L__BB0_77;
	st.local.u32 	[%rd7], %r83;
	st.local.u32 	[%rd13], %r82;
$L__BB0_77:
	setp.eq.s32 	%p46, %r563, %r547;
	add.s16 	%rs240, %rs240, 1;
	@%p46 bra 	$L__BB0_78;
	bra.uni 	$L__BB0_54;
$L__BB0_78:
	setp.lt.u32 	%p47, %r547, 8;
	mov.b32 	%r573, 0;
	@%p47 bra 	$L__BB0_81;
	add.s64 	%rd654, %rd2, 16;
	and.b32  	%r573, %r547, 2147483640;
	neg.s32 	%r572, %r573;
	add.u64 	%rd336, %SP, 0;
	mov.u64 	%rd338, $str$1;
$L__BB0_80:
	.pragma "nounroll";
	ld.global.u64 	%rd332, [volume];
	ld.local.s32 	%rd333, [%rd654+-16];
	add.s64 	%rd334, %rd332, %rd333;
	add.s64 	%rd335, %rd334, 7;
	ld.u8 	%rs179, [%rd334+3];
	mul.wide.u16 	%r318, %rs179, 256;
	ld.u8 	%r319, [%rd334+4];
	or.b32  	%r320, %r318, %r319;
	cvta.to.local.u64 	%rd337, %rd336;
	st.local.u64 	[%rd337], %rd335;
	st.local.u32 	[%rd337+8], %r320;
	cvta.global.u64 	%rd339, %rd338;
	{ // callseq 1, 0
	.param .b64 param0;
	st.param.b64 	[param0], %rd339;
	.param .b64 param1;
	st.param.b64 	[param1], %rd336;
	.param .b32 retval0;
	call.uni (retval0), 
	vprintf, 
	(
	param0, 
	param1
	);
	ld.param.b32 	%r321, [retval0];
	} // callseq 1
	ld.global.u64 	%rd340, [volume];
	ld.local.s32 	%rd341, [%rd654+-12];
	add.s64 	%rd342, %rd340, %rd341;
	add.s64 	%rd343, %rd342, 7;
	ld.u8 	%rs180, [%rd342+3];
	mul.wide.u16 	%r323, %rs180, 256;
	ld.u8 	%r324, [%rd342+4];
	or.b32  	%r325, %r323, %r324;
	st.local.u64 	[%rd337], %rd343;
	st.local.u32 	[%rd337+8], %r325;
	{ // callseq 2, 0
	.param .b64 param0;
	st.param.b64 	[param0], %rd339;
	.param .b64 param1;
	st.param.b64 	[param1], %rd336;
	.param .b32 retval0;
	call.uni (retval0), 
	vprintf, 
	(
	param0, 
	param1
	);
	ld.param.b32 	%r326, [retval0];
	} // callseq 2
	ld.global.u64 	%rd344, [volume];
	ld.local.s32 	%rd345, [%rd654+-8];
	add.s64 	%rd346, %rd344, %rd345;
	add.s64 	%rd347, %rd346, 7;
	ld.u8 	%rs181, [%rd346+3];
	mul.wide.u16 	%r328, %rs181, 256;
	ld.u8 	%r329, [%rd346+4];
	or.b32  	%r330, %r328, %r329;
	st.local.u64 	[%rd337], %rd347;
	st.local.u32 	[%rd337+8], %r330;
	{ // callseq 3, 0
	.param .b64 param0;
	st.param.b64 	[param0], %rd339;
	.param .b64 param1;
	st.param.b64 	[param1], %rd336;
	.param .b32 retval0;
	call.uni (retval0), 
	vprintf, 
	(
	param0, 
	param1
	);
	ld.param.b32 	%r331, [retval0];
	} // callseq 3
	ld.global.u64 	%rd348, [volume];
	ld.local.s32 	%rd349, [%rd654+-4];
	add.s64 	%rd350, %rd348, %rd349;
	add.s64 	%rd351, %rd350, 7;
	ld.u8 	%rs182, [%rd350+3];
	mul.wide.u16 	%r333, %rs182, 256;
	ld.u8 	%r334, [%rd350+4];
	or.b32  	%r335, %r333, %r334;
	st.local.u64 	[%rd337], %rd351;
	st.local.u32 	[%rd337+8], %r335;
	{ // callseq 4, 0
	.param .b64 param0;
	st.param.b64 	[param0], %rd339;
	.param .b64 param1;
	st.param.b64 	[param1], %rd336;
	.param .b32 retval0;
	call.uni (retval0), 
	vprintf, 
	(
	param0, 
	param1
	);
	ld.param.b32 	%r336, [retval0];
	} // callseq 4
	ld.global.u64 	%rd352, [volume];
	ld.local.s32 	%rd353, [%rd654];
	add.s64 	%rd354, %rd352, %rd353;
	add.s64 	%rd355, %rd354, 7;
	ld.u8 	%rs183, [%rd354+3];
	mul.wide.u16 	%r338, %rs183, 256;
	ld.u8 	%r339, [%rd354+4];
	or.b32  	%r340, %r338, %r339;
	st.local.u64 	[%rd337], %rd355;
	st.local.u32 	[%rd337+8], %r340;
	{ // callseq 5, 0
	.param .b64 param0;
	st.param.b64 	[param0], %rd339;
	.param .b64 param1;
	st.param.b64 	[param1], %rd336;
	.param .b32 retval0;
	call.uni (retval0), 
	vprintf, 
	(
	param0, 
	param1
	);
	ld.param.b32 	%r341, [retval0];
	} // callseq 5
	ld.global.u64 	%rd356, [volume];
	ld.local.s32 	%rd357, [%rd654+4];
	add.s64 	%rd358, %rd356, %rd357;
	add.s64 	%rd359, %rd358, 7;
	ld.u8 	%rs184, [%rd358+3];
	mul.wide.u16 	%r343, %rs184, 256;
	ld.u8 	%r344, [%rd358+4];
	or.b32  	%r345, %r343, %r344;
	st.local.u64 	[%rd337], %rd359;
	st.local.u32 	[%rd337+8], %r345;
	{ // callseq 6, 0
	.param .b64 param0;
	st.param.b64 	[param0], %rd339;
	.param .b64 param1;
	st.param.b64 	[param1], %rd336;
	.param .b32 retval0;
	call.uni (retval0), 
	vprintf, 
	(
	param0, 
	param1
	);
	ld.param.b32 	%r346, [retval0];
	} // callseq 6
	ld.global.u64 	%rd360, [volume];
	ld.local.s32 	%rd361, [%rd654+8];
	add.s64 	%rd362, %rd360, %rd361;
	add.s64 	%rd363, %rd362, 7;
	ld.u8 	%rs185, [%rd362+3];
	mul.wide.u16 	%r348, %rs185, 256;
	ld.u8 	%r349, [%rd362+4];
	or.b32  	%r350, %r348, %r349;
	st.local.u64 	[%rd337], %rd363;
	st.local.u32 	[%rd337+8], %r350;
	{ // callseq 7, 0
	.param .b64 param0;
	st.param.b64 	[param0], %rd339;
	.param .b64 param1;
	st.param.b64 	[param1], %rd336;
	.param .b32 retval0;
	call.uni (retval0), 
	vprintf, 
	(
	param0, 
	param1
	);
	ld.param.b32 	%r351, [retval0];
	} // callseq 7
	ld.global.u64 	%rd364, [volume];
	ld.local.s32 	%rd365, [%rd654+12];
	add.s64 	%rd366, %rd364, %rd365;
	add.s64 	%rd367, %rd366, 7;
	ld.u8 	%rs186, [%rd366+3];
	mul.wide.u16 	%r353, %rs186, 256;
	ld.u8 	%r354, [%rd366+4];
	or.b32  	%r355, %r353, %r354;
	st.local.u64 	[%rd337], %rd367;
	st.local.u32 	[%rd337+8], %r355;
	{ // callseq 8, 0
	.param .b64 param0;
	st.param.b64 	[param0], %rd339;
	.param .b64 param1;
	st.param.b64 	[param1], %rd336;
	.param .b32 retval0;
	call.uni (retval0), 
	vprintf, 
	(
	param0, 
	param1
	);
	ld.param.b32 	%r356, [retval0];
	} // callseq 8
	add.s32 	%r572, %r572, 8;
	add.s64 	%rd654, %rd654, 32;
	setp.ne.s32 	%p48, %r572, 0;
	@%p48 bra 	$L__BB0_80;
$L__BB0_81:
	and.b32  	%r88, %r547, 7;
	setp.eq.s32 	%p49, %r88, 0;
	@%p49 bra 	$L__BB0_89;
	and.b32  	%r89, %r547, 3;
	setp.lt.u32 	%p50, %r88, 4;
	@%p50 bra 	$L__BB0_84;
	ld.global.u64 	%rd368, [volume];
	mul.wide.u32 	%rd369, %r573, 4;
	add.s64 	%rd370, %rd2, %rd369;
	ld.local.s32 	%rd371, [%rd370];
	add.s64 	%rd372, %rd368, %rd371;
	add.s64 	%rd373, %rd372, 7;
	ld.u8 	%rs187, [%rd372+3];
	mul.wide.u16 	%r358, %rs187, 256;
	ld.u8 	%r359, [%rd372+4];
	or.b32  	%r360, %r358, %r359;
	add.u64 	%rd374, %SP, 0;
	add.u64 	%rd375, %SPL, 0;
	st.local.u64 	[%rd375], %rd373;
	st.local.u32 	[%rd375+8], %r360;
	mov.u64 	%rd376, $str$1;
	cvta.global.u64 	%rd377, %rd376;
	{ // callseq 9, 0
	.param .b64 param0;
	st.param.b64 	[param0], %rd377;
	.param .b64 param1;
	st.param.b64 	[param1], %rd374;
	.param .b32 retval0;
	call.uni (retval0), 
	vprintf, 
	(
	param0, 
	param1
	);
	ld.param.b32 	%r361, [retval0];
	} // callseq 9
	ld.global.u64 	%rd378, [volume];
	ld.local.s32 	%rd379, [%rd370+4];
	add.s64 	%rd380, %rd378, %rd379;
	add.s64 	%rd381, %rd380, 7;
	ld.u8 	%rs188, [%rd380+3];
	mul.wide.u16 	%r363, %rs188, 256;
	ld.u8 	%r364, [%rd380+4];
	or.b32  	%r365, %r363, %r364;
	st.local.u64 	[%rd375], %rd381;
	st.local.u32 	[%rd375+8], %r365;
	{ // callseq 10, 0
	.param .b64 param0;
	st.param.b64 	[param0], %rd377;
	.param .b64 param1;
	st.param.b64 	[param1], %rd374;
	.param .b32 retval0;
	call.uni (retval0), 
	vprintf, 
	(
	param0, 
	param1
	);
	ld.param.b32 	%r366, [retval0];
	} // callseq 10
	ld.global.u64 	%rd382, [volume];
	ld.local.s32 	%rd383, [%rd370+8];
	add.s64 	%rd384, %rd382, %rd383;
	add.s64 	%rd385, %rd384, 7;
	ld.u8 	%rs189, [%rd384+3];
	mul.wide.u16 	%r368, %rs189, 256;
	ld.u8 	%r369, [%rd384+4];
	or.b32  	%r370, %r368, %r369;
	st.local.u64 	[%rd375], %rd385;
	st.local.u32 	[%rd375+8], %r370;
	{ // callseq 11, 0
	.param .b64 param0;
	st.param.b64 	[param0], %rd377;
	.param .b64 param1;
	st.param.b64 	[param1], %rd374;
	.param .b32 retval0;
	call.uni (retval0), 
	vprintf, 
	(
	param0, 
	param1
	);
	ld.param.b32 	%r371, [retval0];
	} // callseq 11
	ld.global.u64 	%rd386, [volume];
	ld.local.s32 	%rd387, [%rd370+12];
	add.s64 	%rd388, %rd386, %rd387;
	add.s64 	%rd389, %rd388, 7;
	ld.u8 	%rs190, [%rd388+3];
	mul.wide.u16 	%r373, %rs190, 256;
	ld.u8 	%r374, [%rd388+4];
	or.b32  	%r375, %r373, %r374;
	st.local.u64 	[%rd375], %rd389;
	st.local.u32 	[%rd375+8], %r375;
	{ // callseq 12, 0
	.param .b64 param0;
	st.param.b64 	[param0], %rd377;
	.param .b64 param1;
	st.param.b64 	[param1], %rd374;
	.param .b32 retval0;
	call.uni (retval0), 
	vprintf, 
	(
	param0, 
	param1
	);
	ld.param.b32 	%r376, [retval0];
	} // callseq 12
	add.s32 	%r573, %r573, 4;
$L__BB0_84:
	setp.eq.s32 	%p51, %r89, 0;
	@%p51 bra 	$L__BB0_89;
	add.u64 	%rd390, %SP, 0;
	add.u64 	%rd16, %SPL, 0;
	setp.eq.s32 	%p52, %r89, 1;
	@%p52 bra 	$L__BB0_87;
	ld.global.u64 	%rd391, [volume];
	mul.wide.u32 	%rd392, %r573, 4;
	add.s64 	%rd393, %rd2, %rd392;
	ld.local.s32 	%rd394, [%rd393];
	add.s64 	%rd395, %rd391, %rd394;
	add.s64 	%rd396, %rd395, 7;
	ld.u8 	%rs191, [%rd395+3];
	mul.wide.u16 	%r378, %rs191, 256;
	ld.u8 	%r379, [%rd395+4];
	or.b32  	%r380, %r378, %r379;
	st.local.u64 	[%rd16], %rd396;
	st.local.u32 	[%rd16+8], %r380;
	mov.u64 	%rd397, $str$1;
	cvta.global.u64 	%rd398, %rd397;
	{ // callseq 13, 0
	.param .b64 param0;
	st.param.b64 	[param0], %rd398;
	.param .b64 param1;
	st.param.b64 	[param1], %rd390;
	.param .b32 retval0;
	call.uni (retval0), 
	vprintf, 
	(
	param0, 
	param1
	);
	ld.param.b32 	%r381, [retval0];
	} // callseq 13
	ld.global.u64 	%rd400, [volume];
	ld.local.s32 	%rd401, [%rd393+4];
	add.s64 	%rd402, %rd400, %rd401;
	add.s64 	%rd403, %rd402, 7;
	ld.u8 	%rs192, [%rd402+3];
	mul.wide.u16 	%r383, %rs192, 256;
	ld.u8 	%r384, [%rd402+4];
	or.b32  	%r385, %r383, %r384;
	st.local.u64 	[%rd16], %rd403;
	st.local.u32 	[%rd16+8], %r385;
	{ // callseq 14, 0
	.param .b64 param0;
	st.param.b64 	[param0], %rd398;
	.param .b64 param1;
	st.param.b64 	[param1], %rd390;
	.param .b32 retval0;
	call.uni (retval0), 
	vprintf, 
	(
	param0, 
	param1
	);
	ld.param.b32 	%r386, [retval0];
	} // callseq 14
	add.s32 	%r573, %r573, 2;
$L__BB0_87:
	and.b32  	%r388, %r547, 1;
	setp.eq.b32 	%p53, %r388, 1;
	not.pred 	%p54, %p53;
	@%p54 bra 	$L__BB0_89;
	ld.global.u64 	%rd404, [volume];
	mul.wide.u32 	%rd405, %r573, 4;
	add.s64 	%rd406, %rd2, %rd405;
	ld.local.s32 	%rd407, [%rd406];
	add.s64 	%rd408, %rd404, %rd407;
	add.s64 	%rd409, %rd408, 7;
	ld.u8 	%rs193, [%rd408+3];
	mul.wide.u16 	%r389, %rs193, 256;
	ld.u8 	%r390, [%rd408+4];
	or.b32  	%r391, %r389, %r390;
	st.local.u64 	[%rd16], %rd409;
	st.local.u32 	[%rd16+8], %r391;
	mov.u64 	%rd410, $str$1;
	cvta.global.u64 	%rd411, %rd410;
	{ // callseq 15, 0
	.param .b64 param0;
	st.param.b64 	[param0], %rd411;
	.param .b64 param1;
	st.param.b64 	[param1], %rd390;
	.param .b32 retval0;
	call.uni (retval0), 
	vprintf, 
	(
	param0, 
	param1
	);
	ld.param.b32 	%r392, [retval0];
	} // callseq 15
$L__BB0_89:
	mov.b32 	%r576, 0;
	ld.global.u64 	%rd17, [volume];
	mov.u64 	%rd420, $str$5;
$L__BB0_90:
	mov.u32 	%r578, %r576;
	mul.lo.s32 	%r95, %r578, 28;
	cvt.u64.u32 	%rd413, %r95;
	add.s64 	%rd414, %rd17, %rd413;
	ld.u8 	%rs194, [%rd414+2];
	setp.eq.s16 	%p55, %rs194, 0;
	@%p55 bra 	$L__BB0_96;
	mov.b32 	%r577, 0;
$L__BB0_92:
	cvt.u64.u32 	%rd18, %r577;
	add.s32 	%r396, %r95, 7;
	cvt.u64.u32 	%rd415, %r396;
	add.s64 	%rd416, %rd415, %rd18;
	add.s64 	%rd417, %rd17, %rd416;
	ld.u8 	%rs32, [%rd417+2];
	setp.eq.s16 	%p56, %rs32, 0;
	@%p56 bra 	$L__BB0_94;
	add.s64 	%rd419, %rd420, %rd18;
	ld.global.nc.u8 	%rs195, [%rd419];
	cvt.u16.u8 	%rs249, %rs195;
	bra.uni 	$L__BB0_95;
$L__BB0_94:
	add.s64 	%rd421, %rd420, %rd18;
	ld.global.nc.u8 	%rs196, [%rd421];
	cvt.u16.u8 	%rs249, %rs196;
	setp.eq.s16 	%p57, %rs249, 0;
	@%p57 bra 	$L__BB0_97;
$L__BB0_95:
	cvt.u32.u64 	%r397, %rd18;
	cvt.u32.u16 	%r398, %rs249;
	cvt.s32.s8 	%r399, %r398;
	cvt.u32.u16 	%r400, %rs32;
	setp.eq.s32 	%p58, %r400, %r399;
	add.s32 	%r577, %r397, 1;
	setp.lt.u32 	%p59, %r397, 20;
	and.pred  	%p60, %p58, %p59;
	@%p60 bra 	$L__BB0_92;
$L__BB0_96:
	add.s32 	%r576, %r578, 1;
	setp.ne.s32 	%p61, %r576, 1024;
	mov.b32 	%r578, 1024;
	@%p61 bra 	$L__BB0_90;
$L__BB0_97:
	setp.ne.s32 	%p62, %r578, 1024;
	@%p62 bra 	$L__BB0_99;
	add.u64 	%rd431, %SP, 0;
	add.u64 	%rd432, %SPL, 0;
	cvta.global.u64 	%rd434, %rd420;
	st.local.u64 	[%rd432], %rd434;
	mov.u64 	%rd435, $str$4;
	cvta.global.u64 	%rd436, %rd435;
	{ // callseq 16, 0
	.param .b64 param0;
	st.param.b64 	[param0], %rd436;
	.param .b64 param1;
	st.param.b64 	[param1], %rd431;
	.param .b32 retval0;
	call.uni (retval0), 
	vprintf, 
	(
	param0, 
	param1
	);
	ld.param.b32 	%r404, [retval0];
	} // callseq 16
	bra.uni 	$L__BB0_100;
$L__BB0_99:
	ld.u8 	%rs197, [%rd17];
	ld.u8 	%rs198, [%rd17+1];
	mul.lo.s32 	%r402, %r578, 28;
	cvt.u64.u32 	%rd423, %r402;
	add.s64 	%rd424, %rd17, %rd423;
	mov.b16 	%rs199, 0;
	st.u8 	[%rd424+2], %rs199;
	ld.global.u64 	%rd425, [volume];
	st.u8 	[%rd425+1], %r578;
	shr.u32 	%r403, %r578, 8;
	ld.global.u64 	%rd426, [volume];
	st.u8 	[%rd426], %r403;
	ld.global.u64 	%rd427, [volume];
	add.s64 	%rd428, %rd427, %rd423;
	st.u8 	[%rd428+4], %rs198;
	ld.global.u64 	%rd429, [volume];
	add.s64 	%rd430, %rd429, %rd423;
	st.u8 	[%rd430+3], %rs197;
$L__BB0_100:
	mov.u64 	%rd437, $str$2;
	cvta.global.u64 	%rd438, %rd437;
	{ // callseq 17, 0
	.param .b64 param0;
	st.param.b64 	[param0], %rd438;
	.param .b64 param1;
	st.param.b64 	[param1], 0;
	.param .b32 retval0;
	call.uni (retval0), 
	vprintf, 
	(
	param0, 
	param1
	);
	ld.param.b32 	%r407, [retval0];
	} // callseq 17
	mov.b32 	%r579, 0;
	ld.global.u64 	%rd19, [volume];
	mov.u32 	%r581, %r579;
$L__BB0_101:
	mul.lo.s32 	%r102, %r579, 28;
	cvt.u64.u32 	%rd439, %r102;
	add.s64 	%rd20, %rd19, %rd439;
	ld.u8 	%rs200, [%rd20+2];
	setp.eq.s16 	%p63, %rs200, 0;
	@%p63 bra 	$L__BB0_103;
	add.s32 	%r409, %r102, 2;
	add.s32 	%r103, %r581, 1;
	mul.wide.s32 	%rd440, %r581, 4;
	add.s64 	%rd441, %rd2, %rd440;
	st.local.u32 	[%rd441], %r409;
	mov.u32 	%r581, %r103;
$L__BB0_103:
	ld.u8 	%rs201, [%rd20+30];
	setp.eq.s16 	%p64, %rs201, 0;
	@%p64 bra 	$L__BB0_105;
	add.s32 	%r410, %r102, 30;
	add.s32 	%r105, %r581, 1;
	mul.wide.s32 	%rd442, %r581, 4;
	add.s64 	%rd443, %rd2, %rd442;
	st.local.u32 	[%rd443], %r410;
	mov.u32 	%r581, %r105;
$L__BB0_105:
	ld.u8 	%rs202, [%rd20+58];
	setp.eq.s16 	%p65, %rs202, 0;
	@%p65 bra 	$L__BB0_107;
	add.s32 	%r411, %r102, 58;
	add.s32 	%r107, %r581, 1;
	mul.wide.s32 	%rd444, %r581, 4;
	add.s64 	%rd445, %rd2, %rd444;
	st.local.u32 	[%rd445], %r411;
	mov.u32 	%r581, %r107;
$L__BB0_107:
	ld.u8 	%rs203, [%rd20+86];
	setp.eq.s16 	%p66, %rs203, 0;
	@%p66 bra 	$L__BB0_109;
	add.s32 	%r412, %r102, 86;
	add.s32 	%r109, %r581, 1;
	mul.wide.s32 	%rd446, %r581, 4;
	add.s64 	%rd447, %rd2, %rd446;
	st.local.u32 	[%rd447], %r412;
	mov.u32 	%r581, %r109;
$L__BB0_109:
	ld.u8 	%rs204, [%rd20+114];
	setp.eq.s16 	%p67, %rs204, 0;
	@%p67 bra 	$L__BB0_111;
	add.s32 	%r413, %r102, 114;
	add.s32 	%r111, %r581, 1;
	mul.wide.s32 	%rd448, %r581, 4;
	add.s64 	%rd449, %rd2, %rd448;
	st.local.u32 	[%rd449], %r413;
	mov.u32 	%r581, %r111;
$L__BB0_111:
	ld.u8 	%rs205, [%rd20+142];
	setp.eq.s16 	%p68, %rs205, 0;
	@%p68 bra 	$L__BB0_113;
	add.s32 	%r414, %r102, 142;
	add.s32 	%r113, %r581, 1;
	mul.wide.s32 	%rd450, %r581, 4;
	add.s64 	%rd451, %rd2, %rd450;
	st.local.u32 	[%rd451], %r414;
	mov.u32 	%r581, %r113;
$L__BB0_113:
	ld.u8 	%rs206, [%rd20+170];
	setp.eq.s16 	%p69, %rs206, 0;
	@%p69 bra 	$L__BB0_115;
	add.s32 	%r415, %r102, 170;
	add.s32 	%r115, %r581, 1;
	mul.wide.s32 	%rd452, %r581, 4;
	add.s64 	%rd453, %rd2, %rd452;
	st.local.u32 	[%rd453], %r415;
	mov.u32 	%r581, %r115;
$L__BB0_115:
	ld.u8 	%rs207, [%rd20+198];
	setp.eq.s16 	%p70, %rs207, 0;
	@%p70 bra 	$L__BB0_117;
	add.s32 	%r416, %r102, 198;
	add.s32 	%r117, %r581, 1;
	mul.wide.s32 	%rd454, %r581, 4;
	add.s64 	%rd455, %rd2, %rd454;
	st.local.u32 	[%rd455], %r416;
	mov.u32 	%r581, %r117;
$L__BB0_117:
	ld.u8 	%rs208, [%rd20+226];
	setp.eq.s16 	%p71, %rs208, 0;
	@%p71 bra 	$L__BB0_119;
	add.s32 	%r417, %r102, 226;
	add.s32 	%r119, %r581, 1;
	mul.wide.s32 	%rd456, %r581, 4;
	add.s64 	%rd457, %rd2, %rd456;
	st.local.u32 	[%rd457], %r417;
	mov.u32 	%r581, %r119;
$L__BB0_119:
	ld.u8 	%rs209, [%rd20+254];
	setp.eq.s16 	%p72, %rs209, 0;
	@%p72 bra 	$L__BB0_121;
	add.s32 	%r418, %r102, 254;
	add.s32 	%r121, %r581, 1;
	mul.wide.s32 	%rd458, %r581, 4;
	add.s64 	%rd459, %rd2, %rd458;
	st.local.u32 	[%rd459], %r418;
	mov.u32 	%r581, %r121;
$L__BB0_121:
	ld.u8 	%rs210, [%rd20+282];
	setp.eq.s16 	%p73, %rs210, 0;
	@%p73 bra 	$L__BB0_123;
	add.s32 	%r419, %r102, 282;
	add.s32 	%r123, %r581, 1;
	mul.wide.s32 	%rd460, %r581, 4;
	add.s64 	%rd461, %rd2, %rd460;
	st.local.u32 	[%rd461], %r419;
	mov.u32 	%r581, %r123;
$L__BB0_123:
	ld.u8 	%rs211, [%rd20+310];
	setp.eq.s16 	%p74, %rs211, 0;
	@%p74 bra 	$L__BB0_125;
	add.s32 	%r420, %r102, 310;
	add.s32 	%r125, %r581, 1;
	mul.wide.s32 	%rd462, %r581, 4;
	add.s64 	%rd463, %rd2, %rd462;
	st.local.u32 	[%rd463], %r420;
	mov.u32 	%r581, %r125;
$L__BB0_125:
	ld.u8 	%rs212, [%rd20+338];
	setp.eq.s16 	%p75, %rs212, 0;
	@%p75 bra 	$L__BB0_127;
	add.s32 	%r421, %r102, 338;
	add.s32 	%r127, %r581, 1;
	mul.wide.s32 	%rd464, %r581, 4;
	add.s64 	%rd465, %rd2, %rd464;
	st.local.u32 	[%rd465], %r421;
	mov.u32 	%r581, %r127;
$L__BB0_127:
	ld.u8 	%rs213, [%rd20+366];
	setp.eq.s16 	%p76, %rs213, 0;
	@%p76 bra 	$L__BB0_129;
	add.s32 	%r422, %r102, 366;
	add.s32 	%r129, %r581, 1;
	mul.wide.s32 	%rd466, %r581, 4;
	add.s64 	%rd467, %rd2, %rd466;
	st.local.u32 	[%rd467], %r422;
	mov.u32 	%r581, %r129;
$L__BB0_129:
	ld.u8 	%rs214, [%rd20+394];
	setp.eq.s16 	%p77, %rs214, 0;
	@%p77 bra 	$L__BB0_131;
	add.s32 	%r423, %r102, 394;
	add.s32 	%r131, %r581, 1;
	mul.wide.s32 	%rd468, %r581, 4;
	add.s64 	%rd469, %rd2, %rd468;
	st.local.u32 	[%rd469], %r423;
	mov.u32 	%r581, %r131;
$L__BB0_131:
	ld.u8 	%rs215, [%rd20+422];
	setp.eq.s16 	%p78, %rs215, 0;
	@%p78 bra 	$L__BB0_133;
	add.s32 	%r424, %r102, 422;
	add.s32 	%r133, %r581, 1;
	mul.wide.s32 	%rd470, %r581, 4;
	add.s64 	%rd471, %rd2, %rd470;
	st.local.u32 	[%rd471], %r424;
	mov.u32 	%r581, %r133;
$L__BB0_133:
	add.s32 	%r579, %r579, 16;
	setp.eq.s32 	%p79, %r579, 1024;
	@%p79 bra 	$L__BB0_134;
	bra.uni 	$L__BB0_101;
$L__BB0_134:
	setp.lt.s32 	%p80, %r581, 1;
	@%p80 bra 	$L__BB0_172;
	mov.b32 	%r597, 0;
	mov.b16 	%rs250, 0;
	cvt.u16.u32 	%rs225, %r581;
$L__BB0_136:
	mov.u32 	%r599, %r597;
	not.b32 	%r426, %r599;
	add.s32 	%r137, %r581, %r426;
	add.s32 	%r597, %r599, 1;
	setp.ge.s32 	%p81, %r597, %r581;
	@%p81 bra 	$L__BB0_159;
	mul.wide.u32 	%rd472, %r599, 4;
	add.s64 	%rd21, %rd2, %rd472;
	sub.s32 	%r427, %r581, %r599;
	add.s32 	%r428, %r427, -2;
	setp.lt.u32 	%p82, %r428, 3;
	mov.u32 	%r605, %r597;
	@%p82 bra 	$L__BB0_149;
	and.b32  	%r429, %r137, -4;
	neg.s32 	%r598, %r429;
	add.s64 	%rd655, %rd21, 16;
$L__BB0_139:
	.pragma "nounroll";
	ld.local.u32 	%r601, [%rd21];
	cvt.s64.s32 	%rd475, %r601;
	add.s64 	%rd476, %rd19, %rd475;
	ld.u8 	%rs254, [%rd476+5];
	mul.wide.u16 	%r430, %rs254, 256;
	ld.u8 	%rs253, [%rd476+6];
	cvt.u32.u16 	%r431, %rs253;
	and.b32  	%r432, %r431, 255;
	or.b32  	%r433, %r430, %r432;
	ld.local.u32 	%r144, [%rd655+-12];
	cvt.s64.s32 	%rd477, %r144;
	add.s64 	%rd478, %rd19, %rd477;
	ld.u8 	%rs217, [%rd478+5];
	mul.wide.u16 	%r434, %rs217, 256;
	ld.u8 	%r435, [%rd478+6];
	or.b32  	%r436, %r434, %r435;
	setp.ge.u32 	%p83, %r433, %r436;
	@%p83 bra 	$L__BB0_141;
	st.local.u32 	[%rd21], %r144;
	st.local.u32 	[%rd655+-12], %r601;
	ld.local.u32 	%r601, [%rd21];
	cvt.s64.s32 	%rd479, %r601;
	add.s64 	%rd480, %rd19, %rd479;
	ld.u8 	%rs254, [%rd480+5];
	ld.u8 	%rs253, [%rd480+6];
$L__BB0_141:
	mul.wide.u16 	%r437, %rs254, 256;
	cvt.u32.u16 	%r438, %rs253;
	and.b32  	%r439, %r438, 255;
	or.b32  	%r440, %r437, %r439;
	ld.local.u32 	%r147, [%rd655+-8];
	cvt.s64.s32 	%rd481, %r147;
	add.s64 	%rd482, %rd19, %rd481;
	ld.u8 	%rs219, [%rd482+5];
	mul.wide.u16 	%r441, %rs219, 256;
	ld.u8 	%r442, [%rd482+6];
	or.b32  	%r443, %r441, %r442;
	setp.ge.u32 	%p84, %r440, %r443;
	@%p84 bra 	$L__BB0_143;
	st.local.u32 	[%rd21], %r147;
	st.local.u32 	[%rd655+-8], %r601;
	ld.local.u32 	%r601, [%rd21];
	cvt.s64.s32 	%rd483, %r601;
	add.s64 	%rd484, %rd19, %rd483;
	ld.u8 	%rs254, [%rd484+5];
	ld.u8 	%rs253, [%rd484+6];
$L__BB0_143:
	mul.wide.u16 	%r444, %rs254, 256;
	cvt.u32.u16 	%r445, %rs253;
	and.b32  	%r446, %r445, 255;
	or.b32  	%r447, %r444, %r446;
	ld.local.u32 	%r150, [%rd655+-4];
	cvt.s64.s32 	%rd485, %r150;
	add.s64 	%rd486, %rd19, %rd485;
	ld.u8 	%rs221, [%rd486+5];
	mul.wide.u16 	%r448, %rs221, 256;
	ld.u8 	%r449, [%rd486+6];
	or.b32  	%r450, %r448, %r449;
	setp.ge.u32 	%p85, %r447, %r450;
	@%p85 bra 	$L__BB0_145;
	st.local.u32 	[%rd21], %r150;
	st.local.u32 	[%rd655+-4], %r601;
	ld.local.u32 	%r601, [%rd21];
	cvt.s64.s32 	%rd487, %r601;
	add.s64 	%rd488, %rd19, %rd487;
	ld.u8 	%rs254, [%rd488+5];
	ld.u8 	%rs253, [%rd488+6];
$L__BB0_145:
	mul.wide.u16 	%r451, %rs254, 256;
	cvt.u32.u16 	%r452, %rs253;
	and.b32  	%r453, %r452, 255;
	or.b32  	%r454, %r451, %r453;
	ld.local.u32 	%r153, [%rd655];
	cvt.s64.s32 	%rd489, %r153;
	add.s64 	%rd490, %rd19, %rd489;
	ld.u8 	%rs223, [%rd490+5];
	mul.wide.u16 	%r455, %rs223, 256;
	ld.u8 	%r456, [%rd490+6];
	or.b32  	%r457, %r455, %r456;
	setp.ge.u32 	%p86, %r454, %r457;
	@%p86 bra 	$L__BB0_147;
	st.local.u32 	[%rd21], %r153;
	st.local.u32 	[%rd655], %r601;
$L__BB0_147:
	add.s32 	%r599, %r599, 4;
	add.s32 	%r598, %r598, 4;
	add.s64 	%rd655, %rd655, 16;
	setp.ne.s32 	%p87, %r598, 0;
	@%p87 bra 	$L__BB0_139;
	add.s32 	%r605, %r599, 1;
$L__BB0_149:
	and.b32  	%r458, %r137, 3;
	setp.eq.s32 	%p88, %r458, 0;
	@%p88 bra 	$L__BB0_159;
	xor.b16  	%rs224, %rs250, 3;
	add.s16 	%rs51, %rs224, %rs225;
	and.b16  	%rs226, %rs51, 3;
	setp.eq.s16 	%p89, %rs226, 1;
	@%p89 bra 	$L__BB0_156;
	ld.local.u32 	%r604, [%rd21];
	cvt.s64.s32 	%rd491, %r604;
	add.s64 	%rd492, %rd19, %rd491;
	ld.u8 	%rs258, [%rd492+5];
	mul.wide.u16 	%r459, %rs258, 256;
	ld.u8 	%rs257, [%rd492+6];
	cvt.u32.u16 	%r460, %rs257;
	and.b32  	%r461, %r460, 255;
	or.b32  	%r462, %r459, %r461;
	mul.wide.u32 	%rd493, %r605, 4;
	add.s64 	%rd26, %rd2, %rd493;
	ld.local.u32 	%r159, [%rd26];
	cvt.s64.s32 	%rd494, %r159;
	add.s64 	%rd495, %rd19, %rd494;
	ld.u8 	%rs227, [%rd495+5];
	mul.wide.u16 	%r463, %rs227, 256;
	ld.u8 	%r464, [%rd495+6];
	or.b32  	%r465, %r463, %r464;
	setp.ge.u32 	%p90, %r462, %r465;
	@%p90 bra 	$L__BB0_153;
	st.local.u32 	[%rd21], %r159;
	st.local.u32 	[%rd26], %r604;
	ld.local.u32 	%r604, [%rd21];
	cvt.s64.s32 	%rd496, %r604;
	add.s64 	%rd497, %rd19, %rd496;
	ld.u8 	%rs258, [%rd497+5];
	ld.u8 	%rs257, [%rd497+6];
$L__BB0_153:
	mul.wide.u16 	%r466, %rs258, 256;
	cvt.u32.u16 	%r467, %rs257;
	and.b32  	%r468, %r467, 255;
	or.b32  	%r469, %r466, %r468;
	ld.local.u32 	%r162, [%rd26+4];
	cvt.s64.s32 	%rd498, %r162;
	add.s64 	%rd499, %rd19, %rd498;
	ld.u8 	%rs229, [%rd499+5];
	mul.wide.u16 	%r470, %rs229, 256;
	ld.u8 	%r471, [%rd499+6];
	or.b32  	%r472, %r470, %r471;
	setp.ge.u32 	%p91, %r469, %r472;
	@%p91 bra 	$L__BB0_155;
	st.local.u32 	[%rd21], %r162;
	st.local.u32 	[%rd26+4], %r604;
$L__BB0_155:
	add.s32 	%r605, %r605, 2;
$L__BB0_156:
	and.b16  	%rs230, %rs51, 1;
	setp.eq.b16 	%p92, %rs230, 1;
	not.pred 	%p93, %p92;
	@%p93 bra 	$L__BB0_159;
	ld.local.u32 	%r165, [%rd21];
	cvt.s64.s32 	%rd500, %r165;
	add.s64 	%rd501, %rd19, %rd500;
	ld.u8 	%rs231, [%rd501+5];
	mul.wide.u16 	%r473, %rs231, 256;
	ld.u8 	%r474, [%rd501+6];
	or.b32  	%r475, %r473, %r474;
	mul.wide.u32 	%rd502, %r605, 4;
	add.s64 	%rd27, %rd2, %rd502;
	ld.local.u32 	%r166, [%rd27];
	cvt.s64.s32 	%rd503, %r166;
	add.s64 	%rd504, %rd19, %rd503;
	ld.u8 	%rs232, [%rd504+5];
	mul.wide.u16 	%r476, %rs232, 256;
	ld.u8 	%r477, [%rd504+6];
	or.b32  	%r478, %r476, %r477;
	setp.ge.u32 	%p94, %r475, %r478;
	@%p94 bra 	$L__BB0_159;
	st.local.u32 	[%rd21], %r166;
	st.local.u32 	[%rd27], %r165;
$L__BB0_159:
	setp.eq.s32 	%p95, %r597, %r581;
	add.s16 	%rs250, %rs250, 1;
	@%p95 bra 	$L__BB0_160;
	bra.uni 	$L__BB0_136;
$L__BB0_160:
	setp.lt.u32 	%p96, %r581, 16;
	mov.b32 	%r607, 0;
	@%p96 bra 	$L__BB0_163;
	and.b32  	%r607, %r581, 2147483632;
	neg.s32 	%r606, %r607;
	add.s64 	%rd656, %rd2, 32;
	add.u64 	%rd509, %SP, 0;
	mov.u64 	%rd511, $str$3;
$L__BB0_162:
	.pragma "nounroll";
	ld.global.u64 	%rd505, [volume];
	ld.local.s32 	%rd506, [%rd656+-32];
	add.s64 	%rd507, %rd505, %rd506;
	add.s64 	%rd508, %rd507, 7;
	cvta.to.local.u64 	%rd510, %rd509;
	st.local.u64 	[%rd510], %rd508;
	cvta.global.u64 	%rd512, %rd511;
	{ // callseq 18, 0
	.param .b64 param0;
	st.param.b64 	[param0], %rd512;
	.param .b64 param1;
	st.param.b64 	[param1], %rd509;
	.param .b32 retval0;
	call.uni (retval0), 
	vprintf, 
	(
	param0, 
	param1
	);
	ld.param.b32 	%r481, [retval0];
	} // callseq 18
	ld.global.u64 	%rd513, [volume];
	ld.local.s32 	%rd514, [%rd656+-28];
	add.s64 	%rd515, %rd513, %rd514;
	add.s64 	%rd516, %rd515, 7;
	st.local.u64 	[%rd510], %rd516;
	{ // callseq 19, 0
	.param .b64 param0;
	st.param.b64 	[param0], %rd512;
	.param .b64 param1;
	st.param.b64 	[param1], %rd509;
	.param .b32 retval0;
	call.uni (retval0), 
	vprintf, 
	(
	param0, 
	param1
	);
	ld.param.b32 	%r483, [retval0];
	} // callseq 19
	ld.global.u64 	%rd517, [volume];
	ld.local.s32 	%rd518, [%rd656+-24];
	add.s64 	%rd519, %rd517, %rd518;
	add.s64 	%rd520, %rd519, 7;
	st.local.u64 	[%rd510], %rd520;
	{ // callseq 20, 0
	.param .b64 param0;
	st.param.b64 	[param0], %rd512;
	.param .b64 param1;
	st.param.b64 	[param1], %rd509;
	.param .b32 retval0;
	call.uni (retval0), 
	vprintf, 
	(
	param0, 
	param1
	);
	ld.param.b32 	%r485, [retval0];
	} // callseq 20
	ld.global.u64 	%rd521, [volume];
	ld.local.s32 	%rd522, [%rd656+-20];
	add.s64 	%rd523, %rd521, %rd522;
	add.s64 	%rd524, %rd523, 7;
	st.local.u64 	[%rd510], %rd524;
	{ // callseq 21, 0
	.param .b64 param0;
	st.param.b64 	[param0], %rd512;
	.param .b64 param1;
	st.param.b64 	[param1], %rd509;
	.param .b32 retval0;
	call.uni (retval0), 
	vprintf, 
	(
	param0, 
	param1
	);
	ld.param.b32 	%r487, [retval0];
	} // callseq 21
	ld.global.u64 	%rd525, [volume];
	ld.local.s32 	%rd526, [%rd656+-16];
	add.s64 	%rd527, %rd525, %rd526;
	add.s64 	%rd528, %rd527, 7;
	st.local.u64 	[%rd510], %rd528;
	{ // callseq 22, 0
	.param .b64 param0;
	st.param.b64 	[param0], %rd512;
	.param .b64 param1;
	st.param.b64 	[param1], %rd509;
	.param .b32 retval0;
	call.uni (retval0), 
	vprintf, 
	(
	param0, 
	param1
	);
	ld.param.b32 	%r489, [retval0];
	} // callseq 22
	ld.global.u64 	%rd529, [volume];
	ld.local.s32 	%rd530, [%rd656+-12];
	add.s64 	%rd531, %rd529, %rd530;
	add.s64 	%rd532, %rd531, 7;
	st.local.u64 	[%rd510], %rd532;
	{ // callseq 23, 0
	.param .b64 param0;
	st.param.b64 	[param0], %rd512;
	.param .b64 param1;
	st.param.b64 	[param1], %rd509;
	.param .b32 retval0;
	call.uni (retval0), 
	vprintf, 
	(
	param0, 
	param1
	);
	ld.param.b32 	%r491, [retval0];
	} // callseq 23
	ld.global.u64 	%rd533, [volume];
	ld.local.s32 	%rd534, [%rd656+-8];
	add.s64 	%rd535, %rd533, %rd534;
	add.s64 	%rd536, %rd535, 7;
	st.local.u64 	[%rd510], %rd536;
	{ // callseq 24, 0
	.param .b64 param0;
	st.param.b64 	[param0], %rd512;
	.param .b64 param1;
	st.param.b64 	[param1], %rd509;
	.param .b32 retval0;
	call.uni (retval0), 
	vprintf, 
	(
	param0, 
	param1
	);
	ld.param.b32 	%r493, [retval0];
	} // callseq 24
	ld.global.u64 	%rd537, [volume];
	ld.local.s32 	%rd538, [%rd656+-4];
	add.s64 	%rd539, %rd537, %rd538;
	add.s64 	%rd540, %rd539, 7;
	st.local.u64 	[%rd510], %rd540;
	{ // callseq 25, 0
	.param .b64 param0;
	st.param.b64 	[param0], %rd512;
	.param .b64 param1;
	st.param.b64 	[param1], %rd509;
	.param .b32 retval0;
	call.uni (retval0), 
	vprintf, 
	(
	param0, 
	param1
	);
	ld.param.b32 	%r495, [retval0];
	} // callseq 25
	ld.global.u64 	%rd541, [volume];
	ld.local.s32 	%rd542, [%rd656];
	add.s64 	%rd543, %rd541, %rd542;
	add.s64 	%rd544, %rd543, 7;
	st.local.u64 	[%rd510], %rd544;
	{ // callseq 26, 0
	.param .b64 param0;
	st.param.b64 	[param0], %rd512;
	.param .b64 param1;
	st.param.b64 	[param1], %rd509;
	.param .b32 retval0;
	call.uni (retval0), 
	vprintf, 
	(
	param0, 
	param1
	);
	ld.param.b32 	%r497, [retval0];
	} // callseq 26
	ld.global.u64 	%rd545, [volume];
	ld.local.s32 	%rd546, [%rd656+4];
	add.s64 	%rd547, %rd545, %rd546;
	add.s64 	%rd548, %rd547, 7;
	st.local.u64 	[%rd510], %rd548;
	{ // callseq 27, 0
	.param .b64 param0;
	st.param.b64 	[param0], %rd512;
	.param .b64 param1;
	st.param.b64 	[param1], %rd509;
	.param .b32 retval0;
	call.uni (retval0), 
	vprintf, 
	(
	param0, 
	param1
	);
	ld.param.b32 	%r499, [retval0];
	} // callseq 27
	ld.global.u64 	%rd549, [volume];
	ld.local.s32 	%rd550, [%rd656+8];
	add.s64 	%rd551, %rd549, %rd550;
	add.s64 	%rd552, %rd551, 7;
	st.local.u64 	[%rd510], %rd552;
	{ // callseq 28, 0
	.param .b64 param0;
	st.param.b64 	[param0], %rd512;
	.param .b64 param1;
	st.param.b64 	[param1], %rd509;
	.param .b32 retval0;
	call.uni (retval0), 
	vprintf, 
	(
	param0, 
	param1
	);
	ld.param.b32 	%r501, [retval0];
	} // callseq 28
	ld.global.u64 	%rd553, [volume];
	ld.local.s32 	%rd554, [%rd656+12];
	add.s64 	%rd555, %rd553, %rd554;
	add.s64 	%rd556, %rd555, 7;
	st.local.u64 	[%rd510], %rd556;
	{ // callseq 29, 0
	.param .b64 param0;
	st.param.b64 	[param0], %rd512;
	.param .b64 param1;
	st.param.b64 	[param1], %rd509;
	.param .b32 retval0;
	call.uni (retval0), 
	vprintf, 
	(
	param0, 
	param1
	);
	ld.param.b32 	%r503, [retval0];
	} // callseq 29
	ld.global.u64 	%rd557, [volume];
	ld.local.s32 	%rd558, [%rd656+16];
	add.s64 	%rd559, %rd557, %rd558;
	add.s64 	%rd560, %rd559, 7;
	st.local.u64 	[%rd510], %rd560;
	{ // callseq 30, 0
	.param .b64 param0;
	st.param.b64 	[param0], %rd512;
	.param .b64 param1;
	st.param.b64 	[param1], %rd509;
	.param .b32 retval0;
	call.uni (retval0), 
	vprintf, 
	(
	param0, 
	param1
	);
	ld.param.b32 	%r505, [retval0];
	} // callseq 30
	ld.global.u64 	%rd561, [volume];
	ld.local.s32 	%rd562, [%rd656+20];
	add.s64 	%rd563, %rd561, %rd562;
	add.s64 	%rd564, %rd563, 7;
	st.local.u64 	[%rd510], %rd564;
	{ // callseq 31, 0
	.param .b64 param0;
	st.param.b64 	[param0], %rd512;
	.param .b64 param1;
	st.param.b64 	[param1], %rd509;
	.param .b32 retval0;
	call.uni (retval0), 
	vprintf, 
	(
	param0, 
	param1
	);
	ld.param.b32 	%r507, [retval0];
	} // callseq 31
	ld.global.u64 	%rd565, [volume];
	ld.local.s32 	%rd566, [%rd656+24];
	add.s64 	%rd567, %rd565, %rd566;
	add.s64 	%rd568, %rd567, 7;
	st.local.u64 	[%rd510], %rd568;
	{ // callseq 32, 0
	.param .b64 param0;
	st.param.b64 	[param0], %rd512;
	.param .b64 param1;
	st.param.b64 	[param1], %rd509;
	.param .b32 retval0;
	call.uni (retval0), 
	vprintf, 
	(
	param0, 
	param1
	);
	ld.param.b32 	%r509, [retval0];
	} // callseq 32
	ld.global.u64 	%rd569, [volume];
	ld.local.s32 	%rd570, [%rd656+28];
	add.s64 	%rd571, %rd569, %rd570;
	add.s64 	%rd572, %rd571, 7;
	st.local.u64 	[%rd510], %rd572;
	{ // callseq 33, 0
	.param .b64 param0;
	st.param.b64 	[param0], %rd512;
	.param .b64 param1;
	st.param.b64 	[param1], %rd509;
	.param .b32 retval0;
	call.uni (retval0), 
	vprintf, 
	(
	param0, 
	param1
	);
	ld.param.b32 	%r511, [retval0];
	} // callseq 33
	add.s32 	%r606, %r606, 16;
	add.s64 	%rd656, %rd656, 64;
	setp.ne.s32 	%p97, %r606, 0;
	@%p97 bra 	$L__BB0_162;
$L__BB0_163:
	and.b32  	%r171, %r581, 15;
	setp.eq.s32 	%p98, %r171, 0;
	@%p98 bra 	$L__BB0_172;
	add.u64 	%rd573, %SP, 0;
	add.u64 	%rd30, %SPL, 0;
	and.b32  	%r172, %r581, 7;
	setp.lt.u32 	%p99, %r171, 8;
	@%p99 bra 	$L__BB0_166;
	ld.global.u64 	%rd574, [volume];
	mul.wide.u32 	%rd575, %r607, 4;
	add.s64 	%rd576, %rd2, %rd575;
	ld.local.s32 	%rd577, [%rd576];
	add.s64 	%rd578, %rd574, %rd577;
	add.s64 	%rd579, %rd578, 7;
	st.local.u64 	[%rd30], %rd579;
	mov.u64 	%rd580, $str$3;
	cvta.global.u64 	%rd581, %rd580;
	{ // callseq 34, 0
	.param .b64 param0;
	st.param.b64 	[param0], %rd581;
	.param .b64 param1;
	st.param.b64 	[param1], %rd573;
	.param .b32 retval0;
	call.uni (retval0), 
	vprintf, 
	(
	param0, 
	param1
	);
	ld.param.b32 	%r513, [retval0];
	} // callseq 34
	ld.global.u64 	%rd583, [volume];
	ld.local.s32 	%rd584, [%rd576+4];
	add.s64 	%rd585, %rd583, %rd584;
	add.s64 	%rd586, %rd585, 7;
	st.local.u64 	[%rd30], %rd586;
	{ // callseq 35, 0
	.param .b64 param0;
	st.param.b64 	[param0], %rd581;
	.param .b64 param1;
	st.param.b64 	[param1], %rd573;
	.param .b32 retval0;
	call.uni (retval0), 
	vprintf, 
	(
	param0, 
	param1
	);
	ld.param.b32 	%r515, [retval0];
	} // callseq 35
	ld.global.u64 	%rd587, [volume];
	ld.local.s32 	%rd588, [%rd576+8];
	add.s64 	%rd589, %rd587, %rd588;
	add.s64 	%rd590, %rd589, 7;
	st.local.u64 	[%rd30], %rd590;
	{ // callseq 36, 0
	.param .b64 param0;
	st.param.b64 	[param0], %rd581;
	.param .b64 param1;
	st.param.b64 	[param1], %rd573;
	.param .b32 retval0;
	call.uni (retval0), 
	vprintf, 
	(
	param0, 
	param1
	);
	ld.param.b32 	%r517, [retval0];
	} // callseq 36
	ld.global.u64 	%rd591, [volume];
	ld.local.s32 	%rd592, [%rd576+12];
	add.s64 	%rd593, %rd591, %rd592;
	add.s64 	%rd594, %rd593, 7;
	st.local.u64 	[%rd30], %rd594;
	{ // callseq 37, 0
	.param .b64 param0;
	st.param.b64 	[param0], %rd581;
	.param .b64 param1;
	st.param.b64 	[param1], %rd573;
	.param .b32 retval0;
	call.uni (retval0), 
	vprintf, 
	(
	param0, 
	param1
	);
	ld.param.b32 	%r519, [retval0];
	} // callseq 37
	ld.global.u64 	%rd595, [volume];
	ld.local.s32 	%rd596, [%rd576+16];
	add.s64 	%rd597, %rd595, %rd596;
	add.s64 	%rd598, %rd597, 7;
	st.local.u64 	[%rd30], %rd598;
	{ // callseq 38, 0
	.param .b64 param0;
	st.param.b64 	[param0], %rd581;
	.param .b64 param1;
	st.param.b64 	[param1], %rd573;
	.param .b32 retval0;
	call.uni (retval0), 
	vprintf, 
	(
	param0, 
	param1
	);
	ld.param.b32 	%r521, [retval0];
	} // callseq 38
	ld.global.u64 	%rd599, [volume];
	ld.local.s32 	%rd600, [%rd576+20];
	add.s64 	%rd601, %rd599, %rd600;
	add.s64 	%rd602, %rd601, 7;
	st.local.u64 	[%rd30], %rd602;
	{ // callseq 39, 0
	.param .b64 param0;
	st.param.b64 	[param0], %rd581;
	.param .b64 param1;
	st.param.b64 	[param1], %rd573;
	.param .b32 retval0;
	call.uni (retval0), 
	vprintf, 
	(
	param0, 
	param1
	);
	ld.param.b32 	%r523, [retval0];
	} // callseq 39
	ld.global.u64 	%rd603, [volume];
	ld.local.s32 	%rd604, [%rd576+24];
	add.s64 	%rd605, %rd603, %rd604;
	add.s64 	%rd606, %rd605, 7;
	st.local.u64 	[%rd30], %rd606;
	{ // callseq 40, 0
	.param .b64 param0;
	st.param.b64 	[param0], %rd581;
	.param .b64 param1;
	st.param.b64 	[param1], %rd573;
	.param .b32 retval0;
	call.uni (retval0), 
	vprintf, 
	(
	param0, 
	param1
	);
	ld.param.b32 	%r525, [retval0];
	} // callseq 40
	ld.global.u64 	%rd607, [volume];
	ld.local.s32 	%rd608, [%rd576+28];
	add.s64 	%rd609, %rd607, %rd608;
	add.s64 	%rd610, %rd609, 7;
	st.local.u64 	[%rd30], %rd610;
	{ // callseq 41, 0
	.param .b64 param0;
	st.param.b64 	[param0], %rd581;
	.param .b64 param1;
	st.param.b64 	[param1], %rd573;
	.param .b32 retval0;
	call.uni (retval0), 
	vprintf, 
	(
	param0, 
	param1
	);
	ld.param.b32 	%r527, [retval0];
	} // callseq 41
	add.s32 	%r607, %r607, 8;
$L__BB0_166:
	setp.eq.s32 	%p100, %r172, 0;
	@%p100 bra 	$L__BB0_172;
	and.b32  	%r175, %r581, 3;
	setp.lt.u32 	%p101, %r172, 4;
	@%p101 bra 	$L__BB0_169;
	ld.global.u64 	%rd611, [volume];
	mul.wide.u32 	%rd612, %r607, 4;
	add.s64 	%rd613, %rd2, %rd612;
	ld.local.s32 	%rd614, [%rd613];
	add.s64 	%rd615, %rd611, %rd614;
	add.s64 	%rd616, %rd615, 7;
	st.local.u64 	[%rd30], %rd616;
	mov.u64 	%rd617, $str$3;
	cvta.global.u64 	%rd618, %rd617;
	{ // callseq 42, 0
	.param .b64 param0;
	st.param.b64 	[param0], %rd618;
	.param .b64 param1;
	st.param.b64 	[param1], %rd573;
	.param .b32 retval0;
	call.uni (retval0), 
	vprintf, 
	(
	param0, 
	param1
	);
	ld.param.b32 	%r529, [retval0];
	} // callseq 42
	ld.global.u64 	%rd620, [volume];
	ld.local.s32 	%rd621, [%rd613+4];
	add.s64 	%rd622, %rd620, %rd621;
	add.s64 	%rd623, %rd622, 7;
	st.local.u64 	[%rd30], %rd623;
	{ // callseq 43, 0
	.param .b64 param0;
	st.param.b64 	[param0], %rd618;
	.param .b64 param1;
	st.param.b64 	[param1], %rd573;
	.param .b32 retval0;
	call.uni (retval0), 
	vprintf, 
	(
	param0, 
	param1
	);
	ld.param.b32 	%r531, [retval0];
	} // callseq 43
	ld.global.u64 	%rd624, [volume];
	ld.local.s32 	%rd625, [%rd613+8];
	add.s64 	%rd626, %rd624, %rd625;
	add.s64 	%rd627, %rd626, 7;
	st.local.u64 	[%rd30], %rd627;
	{ // callseq 44, 0
	.param .b64 param0;
	st.param.b64 	[param0], %rd618;
	.param .b64 param1;
	st.param.b64 	[param1], %rd573;
	.param .b32 retval0;
	call.uni (retval0), 
	vprintf, 
	(
	param0, 
	param1
	);
	ld.param.b32 	%r533, [retval0];
	} // callseq 44
	ld.global.u64 	%rd628, [volume];
	ld.local.s32 	%rd629, [%rd613+12];
	add.s64 	%rd630, %rd628, %rd629;
	add.s64 	%rd631, %rd630, 7;
	st.local.u64 	[%rd30], %rd631;
	{ // callseq 45, 0
	.param .b64 param0;
	st.param.b64 	[param0], %rd618;
	.param .b64 param1;
	st.param.b64 	[param1], %rd573;
	.param .b32 retval0;
	call.uni (retval0), 
	vprintf, 
	(
	param0, 
	param1
	);
	ld.param.b32 	%r535, [retval0];
	} // callseq 45
	add.s32 	%r607, %r607, 4;
$L__BB0_169:
	setp.eq.s32 	%p102, %r175, 0;
	@%p102 bra 	$L__BB0_172;
	mul.wide.u32 	%rd632, %r607, 4;
	add.s64 	%rd657, %rd2, %rd632;
	neg.s32 	%r610, %r175;
	mov.u64 	%rd637, $str$3;
$L__BB0_171:
	.pragma "nounroll";
	ld.global.u64 	%rd633, [volume];
	ld.local.s32 	%rd634, [%rd657];
	add.s64 	%rd635, %rd633, %rd634;
	add.s64 	%rd636, %rd635, 7;
	st.local.u64 	[%rd30], %rd636;
	cvta.global.u64 	%rd638, %rd637;
	{ // callseq 46, 0
	.param .b64 param0;
	st.param.b64 	[param0], %rd638;
	.param .b64 param1;
	st.param.b64 	[param1], %rd573;
	.param .b32 retval0;
	call.uni (retval0), 
	vprintf, 
	(
	param0, 
	param1
	);
	ld.param.b32 	%r537, [retval0];
	} // callseq 46
	add.s64 	%rd657, %rd657, 4;
	add.s32 	%r610, %r610, 1;
	setp.ne.s32 	%p103, %r610, 0;
	@%p103 bra 	$L__BB0_171;
$L__BB0_172:
	ld.param.u64 	%rd652, [_Z8mykernelPhS__param_1];
	cvt.u64.u32 	%rd640, %r11;
	cvta.to.global.u64 	%rd641, %rd652;
	ld.global.u64 	%rd642, [volume];
	add.s64 	%rd643, %rd642, %rd640;
	ld.u8 	%rs233, [%rd643+36864];
	st.global.u8 	[%rd641], %rs233;
	ld.global.u64 	%rd644, [volume];
	add.s64 	%rd645, %rd644, %rd640;
	ld.u8 	%rs234, [%rd645+36865];
	st.global.u8 	[%rd641+1], %rs234;
	ld.global.u64 	%rd646, [volume];
	add.s64 	%rd647, %rd646, %rd640;
	ld.u8 	%rs235, [%rd647+36866];
	st.global.u8 	[%rd641+2], %rs235;
	ld.global.u64 	%rd648, [volume];
	add.s64 	%rd649, %rd648, %rd640;
	ld.u8 	%rs236, [%rd649+36867];
	st.global.u8 	[%rd641+3], %rs236;
	ld.global.u64 	%rd650, [volume];
	add.s64 	%rd651, %rd650, %rd640;
	ld.u8 	%rs237, [%rd651+36868];
	st.global.u8 	[%rd641+4], %rs237;
	ret;
$L__BB0_173:
	cvt.u64.u32 	%rd125, %r4;
	add.s64 	%rd126, %rd3, %rd125;
	mov.b16 	%rs83, 0;
	st.u8 	[%rd126+4], %rs83;
	ld.global.u64 	%rd127, [volume];
	add.s64 	%rd128, %rd127, %rd125;
	st.u8 	[%rd128+3], %rs83;
	bra.uni 	$L__BB0_10;
$L__BB0_174:
	cvt.u64.u32 	%rd230, %r13;
	add.s64 	%rd231, %rd4, %rd230;
	mov.b16 	%rs131, 0;
	st.u8 	[%rd231+4], %rs131;
	ld.global.u64 	%rd232, [volume];
	add.s64 	%rd233, %rd232, %rd230;
	st.u8 	[%rd233+3], %rs131;
	bra.uni 	$L__BB0_18;

}


// ===== COMPILED SASS (sm_100) =====

	.target	sm_100

	.elftype	@"ET_EXEC"


//--------------------- .note.nv.tkinfo           --------------------------
	.section	.note.nv.tkinfo,"",@"SHT_NOTE"
	.sectionflags	@"SHF_NOTE_NV_TKINFO"
	.tkinfo
        /*0018*/ 	.word	0x00000002
        /*0030*/ 	.string	""
        /*0030*/ 	.string	"ptxas"
        /*0030*/ 	.string	"Cuda compilation tools, release 13.0, V13.0.88"
        /*0030*/ 	.string	"Build cuda_13.0.r13.0/compiler.36424714_0"
        /*0030*/ 	.string	"-arch sm_100 -m 64 "



//--------------------- .note.nv.cuinfo           --------------------------
	.section	.note.nv.cuinfo,"",@"SHT_NOTE"
	.sectionflags	@"SHF_NOTE_NV_CUINFO"
        /*0018*/ 	.short	0x0002
        /*001a*/ 	.short	0x0064
        /*001c*/ 	.short	0x0082
	.zero		2


//--------------------- .nv.info                  --------------------------
	.section	.nv.info,"",@"SHT_CUDA_INFO"
	.align	4


	//----- nvinfo : EIATTR_REGCOUNT
	.align		4
        /*0000*/ 	.byte	0x04, 0x2f
        /*0002*/ 	.short	(.L_9 - .L_8)
	.align		4
.L_8:
        /*0004*/ 	.word	index@(_Z8mykernelPhS_)
        /*0008*/ 	.word	0x00000020


	//----- nvinfo : EIATTR_FRAME_SIZE
	.align		4
.L_9:
        /*000c*/ 	.byte	0x04, 0x11
        /*000e*/ 	.short	(.L_11 - .L_10)
	.align		4
.L_10:
        /*0010*/ 	.word	index@(_Z8mykernelPhS_)
        /*0014*/ 	.word	0x00001010


	//----- nvinfo : EIATTR_MIN_STACK_SIZE
	.align		4
.L_11:
        /*0018*/ 	.byte	0x04, 0x12
        /*001a*/ 	.short	(.L_13 - .L_12)
	.align		4
.L_12:
        /*001c*/ 	.word	index@(_Z8mykernelPhS_)
        /*0020*/ 	.word	0x00001010
.L_13:


//--------------------- .nv.compat                --------------------------
	.section	.nv.compat,"",@"SHT_CUDA_COMPAT_INFO"
	.align	4
        /*0000*/ 	.byte	0x02, 0x09, 0x00, 0x00, 0x02, 0x02, 0x01, 0x00, 0x02, 0x05, 0x05, 0x00, 0x03, 0x07, 0x01, 0x01
        /*0010*/ 	.byte	0x02, 0x03, 0x00, 0x00, 0x02, 0x06, 0x01, 0x00, 0x04, 0x0b, 0x08, 0x00, 0x09, 0x00, 0x00, 0x00
        /*0020*/ 	.byte	0x00, 0x00, 0x00, 0x00


//--------------------- .nv.info._Z8mykernelPhS_  --------------------------
	.section	.nv.info._Z8mykernelPhS_,"",@"SHT_CUDA_INFO"
	.sectionflags	@""
	.align	4


	//----- nvinfo : EIATTR_CUDA_API_VERSION
	.align		4
        /*0000*/ 	.byte	0x04, 0x37
        /*0002*/ 	.short	(.L_15 - .L_14)
.L_14:
        /*0004*/ 	.word	0x00000082


	//----- nvinfo : EIATTR_KPARAM_INFO
	.align		4
.L_15:
        /*0008*/ 	.byte	0x04, 0x17
        /*000a*/ 	.short	(.L_17 - .L_16)
.L_16:
        /*000c*/ 	.word	0x00000000
        /*0010*/ 	.short	0x0001
        /*0012*/ 	.short	0x0008
        /*0014*/ 	.byte	0x00, 0xf5, 0x21, 0x00


	//----- nvinfo : EIATTR_KPARAM_INFO
	.align		4
.L_17:
        /*0018*/ 	.byte	0x04, 0x17
        /*001a*/ 	.short	(.L_19 - .L_18)
.L_18:
        /*001c*/ 	.word	0x00000000
        /*0020*/ 	.short	0x0000
        /*0022*/ 	.short	0x0000
        /*0024*/ 	.byte	0x00, 0xf5, 0x21, 0x00


	//----- nvinfo : EIATTR_SPARSE_MMA_MASK
	.align		4
.L_19:
        /*0028*/ 	.byte	0x03, 0x50
        /*002a*/ 	.short	0x0000


	//----- nvinfo : EIATTR_MAXREG_COUNT
	.align		4
        /*002c*/ 	.byte	0x03, 0x1b
        /*002e*/ 	.short	0x00ff


	//----- nvinfo : EIATTR_EXTERNS
	.align		4
        /*0030*/ 	.byte	0x04, 0x0f
        /*0032*/ 	.short	(.L_21 - .L_20)


	//   ....[0]....
	.align		4
.L_20:
        /*0034*/ 	.word	index@(vprintf)


	//----- nvinfo : EIATTR_MERCURY_ISA_VERSION
	.align		4
.L_21:
        /*0038*/ 	.byte	0x03, 0x5f
        /*003a*/ 	.short	0x0101


	//----- nvinfo : EIATTR_VRC_CTA_INIT_COUNT
	.align		4
        /*003c*/ 	.byte	0x02, 0x4a
	.zero		1
	.zero		1


	//----- nvinfo : EIATTR_SYSCALL_OFFSETS
	.align		4
        /*0040*/ 	.byte	0x04, 0x46
        /*0042*/ 	.short	(.L_23 - .L_22)


	//   ....[0]....
.L_22:
        /*0044*/ 	.word	0x000026f0


	//   ....[1]....
        /*0048*/ 	.word	0x00003b20


	//   ....[2]....
        /*004c*/ 	.word	0x00003c70


	//   ....[3]....
        /*0050*/ 	.word	0x00003db0


	//   ....[4]....
        /*0054*/ 	.word	0x00003ef0


	//   ....[5]....
        /*0058*/ 	.word	0x00004030


	//   ....[6]....
        /*005c*/ 	.word	0x00004170


	//   ....[7]....
        /*0060*/ 	.word	0x000042b0


	//   ....[8]....
        /*0064*/ 	.word	0x000043f0


	//   ....[9]....
        /*0068*/ 	.word	0x000045f0


	//   ....[10]....
        /*006c*/ 	.word	0x00004730


	//   ....[11]....
        /*0070*/ 	.word	0x00004870


	//   ....[12]....
        /*0074*/ 	.word	0x000049b0


	//   ....[13]....
        /*0078*/ 	.word	0x00004b80


	//   ....[14]....
        /*007c*/ 	.word	0x00004cc0


	//   ....[15]....
        /*0080*/ 	.word	0x00004e70


	//   ....[16]....
        /*0084*/ 	.word	0x00005230


	//   ....[17]....
        /*0088*/ 	.word	0x00005410


	//   ....[18]....
        /*008c*/ 	.word	0x000067e0


	//   ....[19]....
        /*0090*/ 	.word	0x000068e0


	//   ....[20]....
        /*0094*/ 	.word	0x000069d0


	//   ....[21]....
        /*0098*/ 	.word	0x00006ac0


	//   ....[22]....
        /*009c*/ 	.word	0x00006bb0


	//   ....[23]....
        /*00a0*/ 	.word	0x00006ca0


	//   ....[24]....
        /*00a4*/ 	.word	0x00006d90


	//   ....[25]....
        /*00a8*/ 	.word	0x00006e80


	//   ....[26]....
        /*00ac*/ 	.word	0x00006f70


	//   ....[27]....
        /*00b0*/ 	.word	0x00007060


	//   ....[28]....
        /*00b4*/ 	.word	0x00007150


	//   ....[29]....
        /*00b8*/ 	.word	0x00007240


	//   ....[30]....
        /*00bc*/ 	.word	0x00007330


	//   ....[31]....
        /*00c0*/ 	.word	0x00007420


	//   ....[32]....
        /*00c4*/ 	.word	0x00007510


	//   ....[33]....
        /*00c8*/ 	.word	0x00007600


	//   ....[34]....
        /*00cc*/ 	.word	0x000077b0


	//   ....[35]....
        /*00d0*/ 	.word	0x000078a0


	//   ....[36]....
        /*00d4*/ 	.word	0x00007990


	//   ....[37]....
        /*00d8*/ 	.word	0x00007a80


	//   ....[38]....
        /*00dc*/ 	.word	0x00007b70


	//   ....[39]....
        /*00e0*/ 	.word	0x00007c60


	//   ....[40]....
        /*00e4*/ 	.word	0x00007d50


	//   ....[41]....
        /*00e8*/ 	.word	0x00007e40


	//   ....[42]....
        /*00ec*/ 	.word	0x00007fd0


	//   ....[43]....
        /*00f0*/ 	.word	0x000080c0


	//   ....[44]....
        /*00f4*/ 	.word	0x000081b0


	//   ....[45]....
        /*00f8*/ 	.word	0x000082a0


	//   ....[46]....
        /*00fc*/ 	.word	0x00008430


	//----- nvinfo : EIATTR_EXIT_INSTR_OFFSETS
	.align		4
.L_23:
        /*0100*/ 	.byte	0x04, 0x1c
        /*0102*/ 	.short	(.L_25 - .L_24)


	//   ....[0]....
.L_24:
        /*0104*/ 	.word	0x00008630


	//----- nvinfo : EIATTR_CRS_STACK_SIZE
	.align		4
.L_25:
        /*0108*/ 	.byte	0x04, 0x1e
        /*010a*/ 	.short	(.L_27 - .L_26)
.L_26:
        /*010c*/ 	.word	0x00000000


	//----- nvinfo : EIATTR_CBANK_PARAM_SIZE
	.align		4
.L_27:
        /*0110*/ 	.byte	0x03, 0x19
        /*0112*/ 	.short	0x0010


	//----- nvinfo : EIATTR_PARAM_CBANK
	.align		4
        /*0114*/ 	.byte	0x04, 0x0a
        /*0116*/ 	.short	(.L_29 - .L_28)
	.align		4
.L_28:
        /*0118*/ 	.word	index@(.nv.constant0._Z8mykernelPhS_)
        /*011c*/ 	.short	0x0380
        /*011e*/ 	.short	0x0010


	//----- nvinfo : EIATTR_SW_WAR
	.align		4
.L_29:
        /*0120*/ 	.byte	0x04, 0x36
        /*0122*/ 	.short	(.L_31 - .L_30)
.L_30:
        /*0124*/ 	.word	0x00000008
.L_31:


//--------------------- .nv.callgraph             --------------------------
	.section	.nv.callgraph,"",@"SHT_CUDA_CALLGRAPH"
	.align	4
	.sectionentsize	8
	.align		4
        /*0000*/ 	.word	0x00000000
	.align		4
        /*0004*/ 	.word	0xffffffff
	.align		4
        /*0008*/ 	.word	index@(_Z8mykernelPhS_)
	.align		4
        /*000c*/ 	.word	index@(vprintf)
	.align		4
        /*0010*/ 	.word	0x00000000
	.align		4
        /*0014*/ 	.word	0xfffffffe
	.align		4
        /*0018*/ 	.word	0x00000000
	.align		4
        /*001c*/ 	.word	0xfffffffd
	.align		4
        /*0020*/ 	.word	0x00000000
	.align		4
        /*0024*/ 	.word	0xfffffffc


//--------------------- .nv.constant4             --------------------------
	.section	.nv.constant4,"a",@progbits
	.align	8
	.align		8
.nv.constant4:
        /*0000*/ 	.dword	vprintf
	.align		8
        /*0008*/ 	.dword	volume
	.align		8
        /*0010*/ 	.dword	$str
	.align		8
        /*0018*/ 	.dword	$str$1
	.align		8
        /*0020*/ 	.dword	$str$2
	.align		8
        /*0028*/ 	.dword	$str$3
	.align		8
        /*0030*/ 	.dword	$str$4
	.align		8
        /*0038*/ 	.dword	$str$5
	.align		8
        /*0040*/ 	.dword	$str$6


//--------------------- .text._Z8mykernelPhS_     --------------------------
	.section	.text._Z8mykernelPhS_,"ax",@progbits
	.align	128
        .global         _Z8mykernelPhS_
        .type           _Z8mykernelPhS_,@function
        .size           _Z8mykernelPhS_,(.L_x_120 - _Z8mykernelPhS_)
        .other          _Z8mykernelPhS_,@"STO_CUDA_ENTRY STV_DEFAULT"
_Z8mykernelPhS_:
.text._Z8mykernelPhS_:
[----:B------:R-:W0:Y:S08]  /*0000*/  LDC R1, c[0x0][0x37c] ;  /* 0x0000df00ff017b82 */ /* 0x000e300000000800 */
[----:B------:R-:W1:Y:S01]  /*0010*/  LDC.64 R4, c[0x4][0x8] ;  /* 0x01000200ff047b82 */ /* 0x000e620000000a00 */
[----:B------:R-:W1:Y:S01]  /*0020*/  LDCU.64 UR36, c[0x0][0x358] ;  /* 0x00006b00ff2477ac */ /* 0x000e620008000a00 */
[----:B0-----:R-:W-:Y:S01]  /*0030*/  VIADD R1, R1, 0xffffeff0 ;  /* 0xffffeff001017836 */ /* 0x001fe20000000000 */
[----:B-1----:R-:W2:Y:S01]  /*0040*/  LDG.E.64 R6, desc[UR36][R4.64] ;  /* 0x0000002404067981 */ /* 0x002ea2000c1e1b00 */
[----:B------:R-:W0:Y:S01]  /*0050*/  LDCU UR4, c[0x0][0x2f8] ;  /* 0x00005f00ff0477ac */ /* 0x000e220008000800 */
[----:B------:R-:W-:Y:S01]  /*0060*/  IMAD.MOV.U32 R0, RZ, RZ, RZ ;  /* 0x000000ffff007224 */ /* 0x000fe200078e00ff */
[----:B------:R-:W1:Y:S01]  /*0070*/  LDCU UR5, c[0x0][0x2fc] ;  /* 0x00005f80ff0577ac */ /* 0x000e620008000800 */
[----:B0-----:R-:W-:-:S05]  /*0080*/  IADD3 R16, P0, PT, R1, UR4, RZ ;  /* 0x0000000401107c10 */ /* 0x001fca000ff1e0ff */
[----:B-1----:R-:W-:Y:S01]  /*0090*/  IMAD.X R2, RZ, RZ, UR5, P0 ;  /* 0x00000005ff027e24 */ /* 0x002fe200080e06ff */
[----:B--2---:R0:W-:Y:S04]  /*00a0*/  ST.E.U8 desc[UR36][R6.64+0x8fff], RZ ;  /* 0x008fffff06007985 */ /* 0x0041e8000c101124 */
[----:B------:R0:W-:Y:S03]  /*00b0*/  ST.E.U8 desc[UR36][R6.64+0x8ffe], RZ ;  /* 0x008ffeff06007985 */ /* 0x0001e6000c101124 */
.L_x_0:
[----:B0-2---:R-:W2:Y:S01]  /*00c0*/  LDG.E.64 R6, desc[UR36][R4.64] ;  /* 0x0000002404067981 */ /* 0x005ea2000c1e1b00 */
[----:B------:R-:W-:-:S05]  /*00d0*/  IMAD R3, R0, 0x1c, RZ ;  /* 0x0000001c00037824 */ /* 0x000fca00078e02ff */
[----:B--2---:R-:W-:-:S05]  /*00e0*/  IADD3 R8, P0, PT, R3, R6, RZ ;  /* 0x0000000603087210 */ /* 0x004fca0007f1e0ff */
[----:B------:R-:W-:-:S05]  /*00f0*/  IMAD.X R9, RZ, RZ, R7, P0 ;  /* 0x000000ffff097224 */ /* 0x000fca00000e0607 */
[----:B------:R0:W-:Y:S04]  /*0100*/  ST.E.U8 desc[UR36][R8.64+0x2], RZ ;  /* 0x000002ff08007985 */ /* 0x0001e8000c101124 */
[----:B------:R-:W2:Y:S01]  /*0110*/  LDG.E.64 R6, desc[UR36][R4.64] ;  /* 0x0000002404067981 */ /* 0x000ea2000c1e1b00 */
[----:B------:R-:W-:Y:S01]  /*0120*/  VIADD R17, R0, 0x1 ;  /* 0x0000000100117836 */ /* 0x000fe20000000000 */
[----:B--2---:R-:W-:-:S05]  /*0130*/  IADD3 R10, P0, PT, R3, R6, RZ ;  /* 0x00000006030a7210 */ /* 0x004fca0007f1e0ff */
[----:B------:R-:W-:-:S05]  /*0140*/  IMAD.X R11, RZ, RZ, R7, P0 ;  /* 0x000000ffff0b7224 */ /* 0x000fca00000e0607 */
[----:B------:R1:W-:Y:S04]  /*0150*/  ST.E.U8 desc[UR36][R10.64+0x4], R17 ;  /* 0x000004110a007985 */ /* 0x0003e8000c101124 */
[----:B------:R-:W2:Y:S02]  /*0160*/  LDG.E.64 R6, desc[UR36][R4.64] ;  /* 0x0000002404067981 */ /* 0x000ea4000c1e1b00 */
[----:B--2---:R-:W-:Y:S02]  /*0170*/  IADD3 R12, P0, PT, R3, R6, RZ ;  /* 0x00000006030c7210 */ /* 0x004fe40007f1e0ff */
[----:B------:R-:W-:-:S03]  /*0180*/  SHF.R.U32.HI R6, RZ, 0x8, R0 ;  /* 0x00000008ff067819 */ /* 0x000fc60000011600 */
[----:B------:R-:W-:-:S05]  /*0190*/  IMAD.X R13, RZ, RZ, R7, P0 ;  /* 0x000000ffff0d7224 */ /* 0x000fca00000e0607 */
[----:B------:R2:W-:Y:S04]  /*01a0*/  ST.E.U8 desc[UR36][R12.64+0x3], R6 ;  /* 0x000003060c007985 */ /* 0x0005e8000c101124 */
[----:B0-----:R-:W3:Y:S01]  /*01b0*/  LDG.E.64 R8, desc[UR36][R4.64] ;  /* 0x0000002404087981 */ /* 0x001ee2000c1e1b00 */
[----:B------:R-:W-:-:S05]  /*01c0*/  VIADD R7, R3, 0x1c ;  /* 0x0000001c03077836 */ /* 0x000fca0000000000 */
[----:B---3--:R-:W-:-:S05]  /*01d0*/  IADD3 R14, P0, PT, R7, R8, RZ ;  /* 0x00000008070e7210 */ /* 0x008fca0007f1e0ff */
[----:B------:R-:W-:-:S05]  /*01e0*/  IMAD.X R15, RZ, RZ, R9, P0 ;  /* 0x000000ffff0f7224 */ /* 0x000fca00000e0609 */
[----:B------:R0:W-:Y:S04]  /*01f0*/  ST.E.U8 desc[UR36][R14.64+0x2], RZ ;  /* 0x000002ff0e007985 */ /* 0x0001e8000c101124 */
[----:B------:R-:W3:Y:S01]  /*0200*/  LDG.E.64 R8, desc[UR36][R4.64] ;  /* 0x0000002404087981 */ /* 0x000ee2000c1e1b00 */
[----:B-1----:R-:W-:Y:S01]  /*0210*/  VIADD R17, R0, 0x2 ;  /* 0x0000000200117836 */ /* 0x002fe20000000000 */
[----:B---3--:R-:W-:-:S05]  /*0220*/  IADD3 R10, P0, PT, R7, R8, RZ ;  /* 0x00000008070a7210 */ /* 0x008fca0007f1e0ff */
[----:B------:R-:W-:-:S05]  /*0230*/  IMAD.X R11, RZ, RZ, R9, P0 ;  /* 0x000000ffff0b7224 */ /* 0x000fca00000e0609 */
[----:B------:R1:W-:Y:S04]  /*0240*/  ST.E.U8 desc[UR36][R10.64+0x4], R17 ;  /* 0x000004110a007985 */ /* 0x0003e8000c101124 */
[----:B------:R-:W2:Y:S02]  /*0250*/  LDG.E.64 R8, desc[UR36][R4.64] ;  /* 0x0000002404087981 */ /* 0x000ea4000c1e1b00 */
[----:B--2---:R-:W-:-:S04]  /*0260*/  IADD3 R12, P0, PT, R7, R8, RZ ;  /* 0x00000008070c7210 */ /* 0x004fc80007f1e0ff */
[----:B------:R-:W-:-:S05]  /*0270*/  IADD3.X R13, PT, PT, RZ, R9, RZ, P0, !PT ;  /* 0x00000009ff0d7210 */ /* 0x000fca00007fe4ff */
[----:B------:R2:W-:Y:S04]  /*0280*/  ST.E.U8 desc[UR36][R12.64+0x3], R6 ;  /* 0x000003060c007985 */ /* 0x0005e8000c101124 */
[----:B------:R-:W0:Y:S01]  /*0290*/  LDG.E.64 R8, desc[UR36][R4.64] ;  /* 0x0000002404087981 */ /* 0x000e22000c1e1b00 */
[----:B------:R-:W-:-:S05]  /*02a0*/  VIADD R7, R3, 0x38 ;  /* 0x0000003803077836 */ /* 0x000fca0000000000 */
[----:B0-----:R-:W-:-:S05]  /*02b0*/  IADD3 R14, P0, PT, R7, R8, RZ ;  /* 0x00000008070e7210 */ /* 0x001fca0007f1e0ff */
        /* <DEDUP_REMOVED lines=8> */
[----:B--2---:R-:W-:-:S05]  /*0340*/  IADD3 R12, P0, PT, R7, R8, RZ ;  /* 0x00000008070c7210 */ /* 0x004fca0007f1e0ff */
[----:B------:R-:W-:-:S05]  /*0350*/  IMAD.X R13, RZ, RZ, R9, P0 ;  /* 0x000000ffff0d7224 */ /* 0x000fca00000e0609 */
        /* <DEDUP_REMOVED lines=17> */
[----:B0-----:R-:W-:-:S04]  /*0470*/  IADD3 R14, P0, PT, R7, R8, RZ ;  /* 0x00000008070e7210 */ /* 0x001fc80007f1e0ff */
[----:B------:R-:W-:-:S05]  /*0480*/  IADD3.X R15, PT, PT, RZ, R9, RZ, P0, !PT ;  /* 0x00000009ff0f7210 */ /* 0x000fca00007fe4ff */
        /* <DEDUP_REMOVED lines=30> */
[----:B-1----:R-:W-:Y:S02]  /*0670*/  IADD3 R17, PT, PT, R0, 0x7, RZ ;  /* 0x0000000700117810 */ /* 0x002fe40007ffe0ff */
[----:B---3--:R-:W-:-:S05]  /*0680*/  IADD3 R10, P0, PT, R7, R8, RZ ;  /* 0x00000008070a7210 */ /* 0x008fca0007f1e0ff */
[----:B------:R-:W-:-:S05]  /*0690*/  IMAD.X R11, RZ, RZ, R9, P0 ;  /* 0x000000ffff0b7224 */ /* 0x000fca00000e0609 */
[----:B------:R-:W-:Y:S04]  /*06a0*/  ST.E.U8 desc[UR36][R10.64+0x4], R17 ;  /* 0x000004110a007985 */ /* 0x000fe8000c101124 */
        /* <DEDUP_REMOVED lines=10> */
[----:B------:R-:W-:Y:S01]  /*0750*/  VIADD R0, R0, 0x8 ;  /* 0x0000000800007836 */ /* 0x000fe20000000000 */
[----:B---3--:R-:W-:-:S05]  /*0760*/  IADD3 R8, P0, PT, R3, R8, RZ ;  /* 0x0000000803087210 */ /* 0x008fca0007f1e0ff */
[----:B------:R-:W-:-:S05]  /*0770*/  IMAD.X R9, RZ, RZ, R9, P0 ;  /* 0x000000ffff097224 */ /* 0x000fca00000e0609 */
[----:B------:R2:W-:Y:S04]  /*0780*/  ST.E.U8 desc[UR36][R8.64+0x4], R0 ;  /* 0x0000040008007985 */ /* 0x0005e8000c101124 */
[----:B-1----:R-:W3:Y:S02]  /*0790*/  LDG.E.64 R6, desc[UR36][R4.64] ;  /* 0x0000002404067981 */ /* 0x002ee4000c1e1b00 */
[----:B---3--:R-:W-:Y:S02]  /*07a0*/  IADD3 R6, P0, PT, R3, R6, RZ ;  /* 0x0000000603067210 */ /* 0x008fe40007f1e0ff */
[----:B------:R-:W-:-:S03]  /*07b0*/  SHF.R.U32.HI R3, RZ, 0x8, R0 ;  /* 0x00000008ff037819 */ /* 0x000fc60000011600 */
[----:B------:R-:W-:Y:S01]  /*07c0*/  IMAD.X R7, RZ, RZ, R7, P0 ;  /* 0x000000ffff077224 */ /* 0x000fe200000e0607 */
[----:B------:R-:W-:-:S04]  /*07d0*/  ISETP.NE.AND P0, PT, R0, 0x400, PT ;  /* 0x000004000000780c */ /* 0x000fc80003f05270 */
[----:B------:R2:W-:Y:S09]  /*07e0*/  ST.E.U8 desc[UR36][R6.64+0x3], R3 ;  /* 0x0000030306007985 */ /* 0x0005f2000c101124 */
[----:B------:R-:W-:Y:S05]  /*07f0*/  @P0 BRA `(.L_x_0) ;  /* 0xfffffff800300947 */ /* 0x000fea000383ffff */
[----:B--2---:R0:W5:Y:S01]  /*0800*/  LDG.E.64 R6, desc[UR36][R4.64] ;  /* 0x0000002404067981 */ /* 0x004162000c1e1b00 */
[----:B------:R-:W-:Y:S01]  /*0810*/  BSSY.RECONVERGENT B0, `(.L_x_1) ;  /* 0x000006d000007945 */ /* 0x000fe20003800200 */
[----:B------:R-:W-:Y:S01]  /*0820*/  IMAD.MOV.U32 R0, RZ, RZ, RZ ;  /* 0x000000ffff007224 */ /* 0x000fe200078e00ff */
[----:B------:R-:W1:Y:S06]  /*0830*/  LDCU.64 UR4, c[0x4][0x38] ;  /* 0x01000700ff0477ac */ /* 0x000e6c0008000a00 */
.L_x_6:
[----:B0-----:R-:W0:Y:S01]  /*0840*/  LDC.64 R4, c[0x4][0x8] ;  /* 0x01000200ff047b82 */ /* 0x001e220000000a00 */
[----:B------:R-:W-:Y:S02]  /*0850*/  IMAD R3, R0, 0x1c, RZ ;  /* 0x0000001c00037824 */ /* 0x000fe400078e02ff */
[----:B-1----:R-:W-:-:S07]  /*0860*/  IMAD.MOV.U32 R10, RZ, RZ, RZ ;  /* 0x000000ffff0a7224 */ /* 0x002fce00078e00ff */
.L_x_5:
[----:B-1----:R-:W-:-:S05]  /*0870*/  IMAD.IADD R9, R3, 0x1, R10 ;  /* 0x0000000103097824 */ /* 0x002fca00078e020a */
[----:B-----5:R-:W-:-:S05]  /*0880*/  IADD3 R8, P0, PT, R6, R9, RZ ;  /* 0x0000000906087210 */ /* 0x020fca0007f1e0ff */
[----:B------:R-:W-:-:S05]  /*0890*/  IMAD.X R9, RZ, RZ, R7, P0 ;  /* 0x000000ffff097224 */ /* 0x000fca00000e0607 */
[----:B------:R-:W2:Y:S02]  /*08a0*/  LD.E.U8 R11, desc[UR36][R8.64+0x9] ;  /* 0x00000924080b7980 */ /* 0x000ea4000c101100 */
[----:B--2---:R-:W-:-:S13]  /*08b0*/  ISETP.NE.AND P0, PT, R11, RZ, PT ;  /* 0x000000ff0b00720c */ /* 0x004fda0003f05270 */
[----:B------:R-:W-:Y:S05]  /*08c0*/  @!P0 BRA `(.L_x_2) ;  /* 0x0000000000108947 */ /* 0x000fea0003800000 */
[----:B-1----:R-:W-:-:S05]  /*08d0*/  IADD3 R8, P0, PT, R10, UR4, RZ ;  /* 0x000000040a087c10 */ /* 0x002fca000ff1e0ff */
[----:B------:R-:W-:-:S05]  /*08e0*/  IMAD.X R9, RZ, RZ, UR5, P0 ;  /* 0x00000005ff097e24 */ /* 0x000fca00080e06ff */
[----:B------:R1:W5:Y:S01]  /*08f0*/  LDG.E.U8.CONSTANT R8, desc[UR36][R8.64] ;  /* 0x0000002408087981 */ /* 0x000362000c1e9100 */
[----:B------:R-:W-:Y:S05]  /*0900*/  BRA `(.L_x_3) ;  /* 0x0000000000147947 */ /* 0x000fea0003800000 */
.L_x_2:
[----:B-1----:R-:W-:-:S04]  /*0910*/  IADD3 R8, P0, PT, R10, UR4, RZ ;  /* 0x000000040a087c10 */ /* 0x002fc8000ff1e0ff */
[----:B------:R-:W-:-:S05]  /*0920*/  IADD3.X R9, PT, PT, RZ, UR5, RZ, P0, !PT ;  /* 0x00000005ff097c10 */ /* 0x000fca00087fe4ff */
[----:B------:R-:W2:Y:S02]  /*0930*/  LDG.E.U8.CONSTANT R8, desc[UR36][R8.64] ;  /* 0x0000002408087981 */ /* 0x000ea4000c1e9100 */
[----:B--2---:R-:W-:-:S13]  /*0940*/  ISETP.NE.AND P0, PT, R8, RZ, PT ;  /* 0x000000ff0800720c */ /* 0x004fda0003f05270 */
[----:B------:R-:W-:Y:S05]  /*0950*/  @!P0 BRA `(.L_x_4) ;  /* 0x0000000400448947 */ /* 0x000fea0003800000 */
.L_x_3:
[----:B-----5:R-:W-:Y:S02]  /*0960*/  LOP3.LUT R8, R8, 0xffff, RZ, 0xc0, !PT ;  /* 0x0000ffff08087812 */ /* 0x020fe400078ec0ff */
[C---:B------:R-:W-:Y:S01]  /*0970*/  ISETP.GE.U32.AND P0, PT, R10.reuse, 0x14, PT ;  /* 0x000000140a00780c */ /* 0x040fe20003f06070 */
[----:B------:R-:W-:Y:S01]  /*0980*/  VIADD R10, R10, 0x1 ;  /* 0x000000010a0a7836 */ /* 0x000fe20000000000 */
[----:B------:R-:W-:-:S04]  /*0990*/  PRMT R8, R8, 0x8880, RZ ;  /* 0x0000888008087816 */ /* 0x000fc800000000ff */
[----:B------:R-:W-:-:S13]  /*09a0*/  ISETP.EQ.AND P1, PT, R11, R8, PT ;  /* 0x000000080b00720c */ /* 0x000fda0003f22270 */
[----:B------:R-:W-:Y:S05]  /*09b0*/  @!P0 BRA P1, `(.L_x_5) ;  /* 0xfffffffc00ac8947 */ /* 0x000fea000083ffff */
[----:B------:R-:W-:-:S05]  /*09c0*/  VIADD R0, R0, 0x1 ;  /* 0x0000000100007836 */ /* 0x000fca0000000000 */
[----:B------:R-:W-:-:S13]  /*09d0*/  ISETP.NE.AND P0, PT, R0, 0x400, PT ;  /* 0x000004000000780c */ /* 0x000fda0003f05270 */
[----:B------:R-:W-:Y:S05]  /*09e0*/  @P0 BRA `(.L_x_6) ;  /* 0xfffffffc00940947 */ /* 0x000fea000383ffff */
[----:B------:R-:W1:Y:S04]  /*09f0*/  LD.E.U8 R8, desc[UR36][R6.64] ;  /* 0x0000002406087980 */ /* 0x000e68000c101100 */
[----:B------:R-:W2:Y:S01]  /*0a00*/  LD.E.U8 R3, desc[UR36][R6.64+0x1] ;  /* 0x0000012406037980 */ /* 0x000ea2000c101100 */
[----:B-1----:R-:W-:-:S04]  /*0a10*/  IMAD.WIDE.U32 R8, R8, 0x100, RZ ;  /* 0x0000010008087825 */ /* 0x002fc800078e00ff */
[----:B------:R-:W-:Y:S01]  /*0a20*/  IMAD R11, R9, 0x1c, RZ ;  /* 0x0000001c090b7824 */ /* 0x000fe200078e02ff */
[----:B--2---:R-:W-:-:S05]  /*0a30*/  LOP3.LUT R3, R8, R3, RZ, 0xfc, !PT ;  /* 0x0000000308037212 */ /* 0x004fca00078efcff */
[----:B------:R-:W-:-:S04]  /*0a40*/  IMAD.WIDE.U32 R8, R3, 0x1c, R6 ;  /* 0x0000001c03087825 */ /* 0x000fc800078e0006 */
[----:B------:R-:W-:-:S05]  /*0a50*/  IMAD.IADD R9, R9, 0x1, R11 ;  /* 0x0000000109097824 */ /* 0x000fca00078e020b */
[----:B------:R-:W2:Y:S04]  /*0a60*/  LD.E.U8 R0, desc[UR36][R8.64+0x3] ;  /* 0x0000032408007980 */ /* 0x000ea8000c101100 */
[----:B------:R-:W2:Y:S02]  /*0a70*/  LD.E.U8 R3, desc[UR36][R8.64+0x4] ;  /* 0x0000042408037980 */ /* 0x000ea4000c101100 */
[----:B--2---:R-:W-:-:S04]  /*0a80*/  IMAD R0, R0, 0x100, R3 ;  /* 0x0000010000007824 */ /* 0x004fc800078e0203 */
[----:B------:R-:W-:-:S05]  /*0a90*/  IMAD R3, R0, 0x1c, RZ ;  /* 0x0000001c00037824 */ /* 0x000fca00078e02ff */
[----:B------:R-:W-:-:S05]  /*0aa0*/  IADD3 R10, P0, PT, R6, R3, RZ ;  /* 0x00000003060a7210 */ /* 0x000fca0007f1e0ff */
[----:B------:R-:W-:-:S05]  /*0ab0*/  IMAD.X R11, RZ, RZ, R7, P0 ;  /* 0x000000ffff0b7224 */ /* 0x000fca00000e0607 */
[----:B------:R-:W2:Y:S04]  /*0ac0*/  LD.E.U8 R19, desc[UR36][R10.64+0x4] ;  /* 0x000004240a137980 */ /* 0x000ea8000c101100 */
[----:B------:R-:W3:Y:S04]  /*0ad0*/  LD.E.U8 R17, desc[UR36][R10.64+0x3] ;  /* 0x000003240a117980 */ /* 0x000ee8000c101100 */
[----:B--2---:R1:W-:Y:S04]  /*0ae0*/  ST.E.U8 desc[UR36][R6.64+0x1], R19 ;  /* 0x0000011306007985 */ /* 0x0043e8000c101124 */
[----:B0-----:R-:W3:Y:S04]  /*0af0*/  LDG.E.64 R12, desc[UR36][R4.64] ;  /* 0x00000024040c7981 */ /* 0x001ee8000c1e1b00 */
[----:B---3--:R-:W-:Y:S04]  /*0b00*/  ST.E.U8 desc[UR36][R12.64], R17 ;  /* 0x000000110c007985 */ /* 0x008fe8000c101124 */
[----:B------:R-:W2:Y:S01]  /*0b10*/  LDG.E.64 R14, desc[UR36][R4.64] ;  /* 0x00000024040e7981 */ /* 0x000ea2000c1e1b00 */
[----:B------:R-:W-:-:S05]  /*0b20*/  IMAD.MOV.U32 R8, RZ, RZ, 0x1 ;  /* 0x00000001ff087424 */ /* 0x000fca00078e00ff */
[----:B-1----:R-:W-:Y:S02]  /*0b30*/  PRMT R7, R8, 0x7610, R7 ;  /* 0x0000761008077816 */ /* 0x002fe40000000007 */
[----:B--2---:R-:W-:-:S05]  /*0b40*/  IADD3 R14, P0, PT, R3, R14, RZ ;  /* 0x0000000e030e7210 */ /* 0x004fca0007f1e0ff */
[----:B------:R-:W-:-:S05]  /*0b50*/  IMAD.X R15, RZ, RZ, R15, P0 ;  /* 0x000000ffff0f7224 */ /* 0x000fca00000e060f */
[----:B------:R0:W-:Y:S04]  /*0b60*/  ST.E.U8 desc[UR36][R14.64+0x2], R7 ;  /* 0x000002070e007985 */ /* 0x0001e8000c101124 */
[----:B------:R-:W2:Y:S02]  /*0b70*/  LDG.E.64 R8, desc[UR36][R4.64] ;  /* 0x0000002404087981 */ /* 0x000ea4000c1e1b00 */
[----:B--2---:R-:W-:-:S05]  /*0b80*/  IADD3 R8, P0, PT, R3, R8, RZ ;  /* 0x0000000803087210 */ /* 0x004fca0007f1e0ff */
[----:B------:R-:W-:-:S05]  /*0b90*/  IMAD.X R9, RZ, RZ, R9, P0 ;  /* 0x000000ffff097224 */ /* 0x000fca00000e0609 */
[----:B------:R-:W-:Y:S04]  /*0ba0*/  ST.E.U8 desc[UR36][R8.64+0x4], RZ ;  /* 0x000004ff08007985 */ /* 0x000fe8000c101124 */
[----:B0-----:R-:W2:Y:S02]  /*0bb0*/  LDG.E.64 R6, desc[UR36][R4.64] ;  /* 0x0000002404067981 */ /* 0x001ea4000c1e1b00 */
[----:B--2---:R-:W-:-:S05]  /*0bc0*/  IADD3 R12, P0, PT, R3, R6, RZ ;  /* 0x00000006030c7210 */ /* 0x004fca0007f1e0ff */
[----:B------:R-:W-:-:S05]  /*0bd0*/  IMAD.X R13, RZ, RZ, R7, P0 ;  /* 0x000000ffff0d7224 */ /* 0x000fca00000e0607 */
[----:B------:R0:W-:Y:S04]  /*0be0*/  ST.E.U8 desc[UR36][R12.64+0x3], RZ ;  /* 0x000003ff0c007985 */ /* 0x0001e8000c101124 */
[----:B------:R-:W2:Y:S02]  /*0bf0*/  LDG.E.64 R6, desc[UR36][R4.64] ;  /* 0x0000002404067981 */ /* 0x000ea4000c1e1b00 */
[----:B--2---:R-:W-:-:S05]  /*0c00*/  IADD3 R18, P0, PT, R3, R6, RZ ;  /* 0x0000000603127210 */ /* 0x004fca0007f1e0ff */
[----:B------:R-:W-:-:S05]  /*0c10*/  IMAD.X R19, RZ, RZ, R7, P0 ;  /* 0x000000ffff137224 */ /* 0x000fca00000e0607 */
[----:B------:R1:W-:Y:S04]  /*0c20*/  ST.E.U8 desc[UR36][R18.64+0x6], RZ ;  /* 0x000006ff12007985 */ /* 0x0003e8000c101124 */
[----:B------:R-:W2:Y:S02]  /*0c30*/  LDG.E.64 R6, desc[UR36][R4.64] ;  /* 0x0000002404067981 */ /* 0x000ea4000c1e1b00 */
[----:B--2---:R-:W-:-:S05]  /*0c40*/  IADD3 R14, P0, PT, R3, R6, RZ ;  /* 0x00000006030e7210 */ /* 0x004fca0007f1e0ff */
[----:B------:R-:W-:-:S05]  /*0c50*/  IMAD.X R15, RZ, RZ, R7, P0 ;  /* 0x000000ffff0f7224 */ /* 0x000fca00000e0607 */
[----:B------:R2:W-:Y:S04]  /*0c60*/  ST.E.U8 desc[UR36][R14.64+0x5], RZ ;  /* 0x000005ff0e007985 */ /* 0x0005e8000c101124 */
[----:B------:R-:W3:Y:S04]  /*0c70*/  LDG.E.64 R10, desc[UR36][R4.64] ;  /* 0x00000024040a7981 */ /* 0x000ee8000c1e1b00 */
[----:B---3--:R-:W3:Y:S01]  /*0c80*/  LD.E.U8 R20, desc[UR36][R10.64+0x8fff] ;  /* 0x008fff240a147980 */ /* 0x008ee2000c101100 */
[----:B0-----:R-:W-:-:S03]  /*0c90*/  IADD3 R12, P0, PT, R3, R10, RZ ;  /* 0x0000000a030c7210 */ /* 0x001fc60007f1e0ff */
[----:B------:R-:W4:Y:S01]  /*0ca0*/  LD.E.U8 R17, desc[UR36][R10.64+0x8ffe] ;  /* 0x008ffe240a117980 */ /* 0x000f22000c101100 */
[----:B------:R-:W-:-:S05]  /*0cb0*/  IADD3.X R13, PT, PT, RZ, R11, RZ, P0, !PT ;  /* 0x0000000bff0d7210 */ /* 0x000fca00007fe4ff */
[----:B---3--:R0:W-:Y:S04]  /*0cc0*/  ST.E.U8 desc[UR36][R12.64+0x8], R20 ;  /* 0x000008140c007985 */ /* 0x0081e8000c101124 */
[----:B------:R-:W1:Y:S02]  /*0cd0*/  LDG.E.64 R6, desc[UR36][R4.64] ;  /* 0x0000002404067981 */ /* 0x000e64000c1e1b00 */
[----:B-1----:R-:W-:-:S05]  /*0ce0*/  IADD3 R18, P0, PT, R3, R6, RZ ;  /* 0x0000000603127210 */ /* 0x002fca0007f1e0ff */
[----:B------:R-:W-:-:S05]  /*0cf0*/  IMAD.X R19, RZ, RZ, R7, P0 ;  /* 0x000000ffff137224 */ /* 0x000fca00000e0607 */
[----:B----4-:R-:W-:Y:S04]  /*0d00*/  ST.E.U8 desc[UR36][R18.64+0x7], R17 ;  /* 0x0000071112007985 */ /* 0x010fe8000c101124 */
[----:B------:R-:W3:Y:S01]  /*0d10*/  LDG.E.64 R6, desc[UR36][R4.64] ;  /* 0x0000002404067981 */ /* 0x000ee2000c1e1b00 */
[----:B------:R-:W-:-:S04]  /*0d20*/  IMAD R8, R17, 0x100, R20 ;  /* 0x0000010011087824 */ /* 0x000fc800078e0214 */
[----:B--2---:R-:W-:Y:S02]  /*0d30*/  VIADD R15, R8, 0x1 ;  /* 0x00000001080f7836 */ /* 0x004fe40000000000 */
[----:B------:R-:W-:-:S03]  /*0d40*/  IMAD.MOV.U32 R10, RZ, RZ, 0x2e ;  /* 0x0000002eff0a7424 */ /* 0x000fc600078e00ff */
[----:B------:R-:W-:Y:S01]  /*0d50*/  SHF.R.U32.HI R21, RZ, 0x8, R15 ;  /* 0x00000008ff157819 */ /* 0x000fe2000001160f */
[----:B------:R-:W-:Y:S02]  /*0d60*/  IMAD.MOV.U32 R11, RZ, RZ, 0x74 ;  /* 0x00000074ff0b7424 */ /* 0x000fe400078e00ff */
[----:B0-----:R-:W-:Y:S01]  /*0d70*/  IMAD.MOV.U32 R12, RZ, RZ, 0x78 ;  /* 0x00000078ff0c7424 */ /* 0x001fe200078e00ff */
[----:B---3--:R-:W-:Y:S01]  /*0d80*/  IADD3 R8, P0, PT, R3, R6, RZ ;  /* 0x0000000603087210 */ /* 0x008fe20007f1e0ff */
[----:B------:R-:W-:Y:S01]  /*0d90*/  ST.E.U8 desc[UR36][R6.64+0x8fff], R15 ;  /* 0x008fff0f06007985 */ /* 0x000fe2000c101124 */
[----:B------:R-:W-:-:S03]  /*0da0*/  IMAD.MOV.U32 R3, RZ, RZ, 0x61 ;  /* 0x00000061ff037424 */ /* 0x000fc600078e00ff */
[----:B------:R0:W-:Y:S01]  /*0db0*/  ST.E.U8 desc[UR36][R6.64+0x8ffe], R21 ;  /* 0x008ffe1506007985 */ /* 0x0001e2000c101124 */
[--C-:B------:R-:W-:Y:S01]  /*0dc0*/  IMAD.X R9, RZ, RZ, R7.reuse, P0 ;  /* 0x000000ffff097224 */ /* 0x100fe200000e0607 */
[----:B0-----:R-:W-:Y:S02]  /*0dd0*/  PRMT R7, R10, 0x7610, R7 ;  /* 0x000076100a077816 */ /* 0x001fe40000000007 */
[----:B------:R-:W-:Y:S02]  /*0de0*/  PRMT R10, R11, 0x7610, R10 ;  /* 0x000076100b0a7816 */ /* 0x000fe4000000000a */
[----:B------:R-:W-:Y:S01]  /*0df0*/  PRMT R11, R12, 0x7610, R11 ;  /* 0x000076100c0b7816 */ /* 0x000fe2000000000b */
[----:B------:R0:W-:Y:S04]  /*0e00*/  ST.E.U8 desc[UR36][R8.64+0x9], R3 ;  /* 0x0000090308007985 */ /* 0x0001e8000c101124 */
[----:B------:R0:W-:Y:S04]  /*0e10*/  ST.E.U8 desc[UR36][R8.64+0xa], R7 ;  /* 0x00000a0708007985 */ /* 0x0001e8000c101124 */
[----:B------:R0:W-:Y:S04]  /*0e20*/  ST.E.U8 desc[UR36][R8.64+0xb], R10 ;  /* 0x00000b0a08007985 */ /* 0x0001e8000c101124 */
[----:B------:R0:W-:Y:S04]  /*0e30*/  ST.E.U8 desc[UR36][R8.64+0xd], R10 ;  /* 0x00000d0a08007985 */ /* 0x0001e8000c101124 */
[----:B------:R0:W-:Y:S04]  /*0e40*/  ST.E.U8 desc[UR36][R8.64+0xc], R11 ;  /* 0x00000c0b08007985 */ /* 0x0001e8000c101124 */
[----:B------:R0:W-:Y:S01]  /*0e50*/  ST.E.U8 desc[UR36][R8.64+0xe], RZ ;  /* 0x00000eff08007985 */ /* 0x0001e2000c101124 */
[----:B------:R-:W-:Y:S05]  /*0e60*/  BRA `(.L_x_7) ;  /* 0x00000000001c7947 */ /* 0x000fea0003800000 */
.L_x_4:
[----:B------:R-:W-:-:S05]  /*0e70*/  IADD3 R8, P0, PT, R6, R3, RZ ;  /* 0x0000000306087210 */ /* 0x000fca0007f1e0ff */
[----:B------:R-:W-:-:S05]  /*0e80*/  IMAD.X R9, RZ, RZ, R7, P0 ;  /* 0x000000ffff097224 */ /* 0x000fca00000e0607 */
[----:B------:R1:W-:Y:S04]  /*0e90*/  ST.E.U8 desc[UR36][R8.64+0x4], RZ ;  /* 0x000004ff08007985 */ /* 0x0003e8000c101124 */
[----:B0-----:R-:W2:Y:S02]  /*0ea0*/  LDG.E.64 R6, desc[UR36][R4.64] ;  /* 0x0000002404067981 */ /* 0x001ea4000c1e1b00 */
[----:B--2---:R-:W-:-:S05]  /*0eb0*/  IADD3 R6, P0, PT, R3, R6, RZ ;  /* 0x0000000603067210 */ /* 0x004fca0007f1e0ff */
[----:B------:R-:W-:-:S05]  /*0ec0*/  IMAD.X R7, RZ, RZ, R7, P0 ;  /* 0x000000ffff077224 */ /* 0x000fca00000e0607 */
[----:B------:R1:W-:Y:S03]  /*0ed0*/  ST.E.U8 desc[UR36][R6.64+0x3], RZ ;  /* 0x000003ff06007985 */ /* 0x0003e6000c101124 */
.L_x_7:
[----:B------:R-:W-:Y:S05]  /*0ee0*/  BSYNC.RECONVERGENT B0 ;  /* 0x0000000000007941 */ /* 0x000fea0003800200 */
.L_x_1:
[----:B01----:R-:W2:Y:S01]  /*0ef0*/  LDG.E.64 R6, desc[UR36][R4.64] ;  /* 0x0000002404067981 */ /* 0x003ea2000c1e1b00 */
[C---:B------:R-:W-:Y:S01]  /*0f00*/  LOP3.LUT R3, R0.reuse, 0xff, RZ, 0xc0, !PT ;  /* 0x000000ff00037812 */ /* 0x040fe200078ec0ff */
[----:B------:R-:W-:Y:S01]  /*0f10*/  IMAD.SHL.U32 R23, R0, 0x400, RZ ;  /* 0x0000040000177824 */ /* 0x000fe200078e00ff */
[----:B------:R-:W0:Y:S03]  /*0f20*/  LDCU.64 UR4, c[0x4][0x40] ;  /* 0x01000800ff0477ac */ /* 0x000e260008000a00 */
[----:B------:R-:W-:-:S05]  /*0f30*/  IMAD R3, R3, 0x1c, RZ ;  /* 0x0000001c03037824 */ /* 0x000fca00078e02ff */
[----:B--2---:R-:W-:Y:S01]  /*0f40*/  IADD3 R8, P0, PT, R3, R6, RZ ;  /* 0x0000000603087210 */ /* 0x004fe20007f1e0ff */
[----:B------:R-:W-:-:S03]  /*0f50*/  IMAD.MOV.U32 R6, RZ, RZ, 0x1e ;  /* 0x0000001eff067424 */ /* 0x000fc600078e00ff */
[----:B------:R-:W-:Y:S02]  /*0f60*/  IADD3.X R9, PT, PT, RZ, R7, RZ, P0, !PT ;  /* 0x00000007ff097210 */ /* 0x000fe400007fe4ff */
[----:B------:R-:W-:-:S05]  /*0f70*/  PRMT R7, R6, 0x7610, R7 ;  /* 0x0000761006077816 */ /* 0x000fca0000000007 */
[----:B------:R1:W-:Y:S04]  /*0f80*/  ST.E.U8 desc[UR36][R8.64+0x6], R7 ;  /* 0x0000060708007985 */ /* 0x0003e8000c101124 */
[----:B-1----:R-:W2:Y:S02]  /*0f90*/  LDG.E.64 R6, desc[UR36][R4.64] ;  /* 0x0000002404067981 */ /* 0x002ea4000c1e1b00 */
[----:B--2---:R-:W-:-:S05]  /*0fa0*/  IADD3 R12, P0, PT, R3, R6, RZ ;  /* 0x00000006030c7210 */ /* 0x004fca0007f1e0ff */
[----:B------:R-:W-:-:S05]  /*0fb0*/  IMAD.X R13, RZ, RZ, R7, P0 ;  /* 0x000000ffff0d7224 */ /* 0x000fca00000e0607 */
[----:B------:R1:W-:Y:S04]  /*0fc0*/  ST.E.U8 desc[UR36][R12.64+0x5], RZ ;  /* 0x000005ff0c007985 */ /* 0x0003e8000c101124 */
[----:B------:R-:W2:Y:S04]  /*0fd0*/  LDG.E.64 R10, desc[UR36][R4.64] ;  /* 0x00000024040a7981 */ /* 0x000ea8000c1e1b00 */
[----:B--2---:R-:W2:Y:S01]  /*0fe0*/  LD.E.U8 R20, desc[UR36][R10.64+0x8fff] ;  /* 0x008fff240a147980 */ /* 0x004ea2000c101100 */
[----:B------:R-:W-:-:S03]  /*0ff0*/  IADD3 R14, P0, PT, R3, R10, RZ ;  /* 0x0000000a030e7210 */ /* 0x000fc60007f1e0ff */
[----:B------:R-:W1:Y:S02]  /*1000*/  LD.E.U8 R17, desc[UR36][R10.64+0x8ffe] ;  /* 0x008ffe240a117980 */ /* 0x000e64000c101100 */
[----:B------:R-:W-:-:S05]  /*1010*/  IMAD.X R15, RZ, RZ, R11, P0 ;  /* 0x000000ffff0f7224 */ /* 0x000fca00000e060b */
[----:B--2---:R-:W-:Y:S04]  /*1020*/  ST.E.U8 desc[UR36][R14.64+0x8], R20 ;  /* 0x000008140e007985 */ /* 0x004fe8000c101124 */
[----:B------:R-:W2:Y:S01]  /*1030*/  LDG.E.64 R6, desc[UR36][R4.64] ;  /* 0x0000002404067981 */ /* 0x000ea2000c1e1b00 */
[----:B-1----:R-:W-:Y:S01]  /*1040*/  IMAD R12, R17, 0x100, R20 ;  /* 0x00000100110c7824 */ /* 0x002fe200078e0214 */
[----:B--2---:R-:W-:-:S05]  /*1050*/  IADD3 R18, P0, PT, R3, R6, RZ ;  /* 0x0000000603127210 */ /* 0x004fca0007f1e0ff */
[----:B------:R-:W-:-:S05]  /*1060*/  IMAD.X R19, RZ, RZ, R7, P0 ;  /* 0x000000ffff137224 */ /* 0x000fca00000e0607 */
[----:B------:R1:W-:Y:S04]  /*1070*/  ST.E.U8 desc[UR36][R18.64+0x7], R17 ;  /* 0x0000071112007985 */ /* 0x0003e8000c101124 */
[----:B------:R-:W2:Y:S01]  /*1080*/  LDG.E.64 R8, desc[UR36][R4.64] ;  /* 0x0000002404087981 */ /* 0x000ea2000c1e1b00 */
[----:B------:R-:W3:Y:S01]  /*1090*/  LDC.64 R6, c[0x0][0x380] ;  /* 0x0000e000ff067b82 */ /* 0x000ee20000000a00 */
[----:B------:R-:W-:-:S05]  /*10a0*/  VIADD R21, R12, 0x1 ;  /* 0x000000010c157836 */ /* 0x000fca0000000000 */
[----:B------:R-:W-:Y:S02]  /*10b0*/  SHF.R.U32.HI R25, RZ, 0x8, R21 ;  /* 0x00000008ff197819 */ /* 0x000fe40000011615 */
[----:B------:R-:W-:Y:S01]  /*10c0*/  LOP3.LUT R23, R23, 0x3fc00, RZ, 0xc0, !PT ;  /* 0x0003fc0017177812 */ /* 0x000fe200078ec0ff */
[----:B--2---:R-:W-:Y:S04]  /*10d0*/  ST.E.U8 desc[UR36][R8.64+0x8fff], R21 ;  /* 0x008fff1508007985 */ /* 0x004fe8000c101124 */
[----:B------:R2:W-:Y:S04]  /*10e0*/  ST.E.U8 desc[UR36][R8.64+0x8ffe], R25 ;  /* 0x008ffe1908007985 */ /* 0x0005e8000c101124 */
[----:B---3--:R-:W3:Y:S01]  /*10f0*/  LDG.E.U8 R27, desc[UR36][R6.64] ;  /* 0x00000024061b7981 */ /* 0x008ee2000c1e1100 */
[----:B------:R-:W-:-:S05]  /*1100*/  IADD3 R12, P0, PT, R23, R8, RZ ;  /* 0x00000008170c7210 */ /* 0x000fca0007f1e0ff */
[----:B------:R-:W-:-:S05]  /*1110*/  IMAD.X R13, RZ, RZ, R9, P0 ;  /* 0x000000ffff0d7224 */ /* 0x000fca00000e0609 */
[----:B---3--:R3:W-:Y:S04]  /*1120*/  ST.E.U8 desc[UR36][R12.64+0x9000], R27 ;  /* 0x0090001b0c007985 */ /* 0x0087e8000c101124 */
[----:B------:R-:W4:Y:S04]  /*1130*/  LDG.E.64 R10, desc[UR36][R4.64] ;  /* 0x00000024040a7981 */ /* 0x000f28000c1e1b00 */
[----:B-1----:R-:W2:Y:S01]  /*1140*/  LDG.E.U8 R17, desc[UR36][R6.64+0x1] ;  /* 0x0000012406117981 */ /* 0x002ea2000c1e1100 */
[----:B----4-:R-:W-:-:S05]  /*1150*/  IADD3 R10, P0, PT, R23, R10, RZ ;  /* 0x0000000a170a7210 */ /* 0x010fca0007f1e0ff */
[----:B------:R-:W-:-:S05]  /*1160*/  IMAD.X R11, RZ, RZ, R11, P0 ;  /* 0x000000ffff0b7224 */ /* 0x000fca00000e060b */
[----:B--2---:R1:W-:Y:S04]  /*1170*/  ST.E.U8 desc[UR36][R10.64+0x9001], R17 ;  /* 0x009001110a007985 */ /* 0x0043e8000c101124 */
[----:B------:R-:W2:Y:S04]  /*1180*/  LDG.E.64 R8, desc[UR36][R4.64] ;  /* 0x0000002404087981 */ /* 0x000ea8000c1e1b00 */
[----:B------:R-:W4:Y:S01]  /*1190*/  LDG.E.U8 R19, desc[UR36][R6.64+0x2] ;  /* 0x0000022406137981 */ /* 0x000f22000c1e1100 */
[----:B--2---:R-:W-:-:S05]  /*11a0*/  IADD3 R14, P0, PT, R23, R8, RZ ;  /* 0x00000008170e7210 */ /* 0x004fca0007f1e0ff */
[----:B------:R-:W-:-:S05]  /*11b0*/  IMAD.X R15, RZ, RZ, R9, P0 ;  /* 0x000000ffff0f7224 */ /* 0x000fca00000e0609 */
[----:B----4-:R2:W-:Y:S04]  /*11c0*/  ST.E.U8 desc[UR36][R14.64+0x9002], R19 ;  /* 0x009002130e007985 */ /* 0x0105e8000c101124 */
[----:B------:R-:W3:Y:S04]  /*11d0*/  LDG.E.64 R8, desc[UR36][R4.64] ;  /* 0x0000002404087981 */ /* 0x000ee8000c1e1b00 */
[----:B------:R-:W4:Y:S01]  /*11e0*/  LDG.E.U8 R21, desc[UR36][R6.64+0x3] ;  /* 0x0000032406157981 */ /* 0x000f22000c1e1100 */
[----:B---3--:R-:W-:-:S05]  /*11f0*/  IADD3 R12, P0, PT, R23, R8, RZ ;  /* 0x00000008170c7210 */ /* 0x008fca0007f1e0ff */
[----:B------:R-:W-:-:S05]  /*1200*/  IMAD.X R13, RZ, RZ, R9, P0 ;  /* 0x000000ffff0d7224 */ /* 0x000fca00000e0609 */
[----:B----4-:R3:W-:Y:S04]  /*1210*/  ST.E.U8 desc[UR36][R12.64+0x9003], R21 ;  /* 0x009003150c007985 */ /* 0x0107e8000c101124 */
[----:B------:R-:W4:Y:S04]  /*1220*/  LDG.E.64 R8, desc[UR36][R4.64] ;  /* 0x0000002404087981 */ /* 0x000f28000c1e1b00 */
[----:B-1----:R-:W2:Y:S01]  /*1230*/  LDG.E.U8 R17, desc[UR36][R6.64+0x4] ;  /* 0x0000042406117981 */ /* 0x002ea2000c1e1100 */
[----:B----4-:R-:W-:-:S05]  /*1240*/  IADD3 R10, P0, PT, R23, R8, RZ ;  /* 0x00000008170a7210 */ /* 0x010fca0007f1e0ff */
[----:B------:R-:W-:-:S05]  /*1250*/  IMAD.X R11, RZ, RZ, R9, P0 ;  /* 0x000000ffff0b7224 */ /* 0x000fca00000e0609 */
[----:B--2---:R1:W-:Y:S04]  /*1260*/  ST.E.U8 desc[UR36][R10.64+0x9004], R17 ;  /* 0x009004110a007985 */ /* 0x0043e8000c101124 */
[----:B------:R-:W2:Y:S04]  /*1270*/  LDG.E.64 R8, desc[UR36][R4.64] ;  /* 0x0000002404087981 */ /* 0x000ea8000c1e1b00 */
[----:B------:R-:W4:Y:S01]  /*1280*/  LDG.E.U8 R19, desc[UR36][R6.64+0x5] ;  /* 0x0000052406137981 */ /* 0x000f22000c1e1100 */
[----:B--2---:R-:W-:-:S04]  /*1290*/  IADD3 R14, P0, PT, R23, R8, RZ ;  /* 0x00000008170e7210 */ /* 0x004fc80007f1e0ff */
[----:B------:R-:W-:-:S05]  /*12a0*/  IADD3.X R15, PT, PT, RZ, R9, RZ, P0, !PT ;  /* 0x00000009ff0f7210 */ /* 0x000fca00007fe4ff */
[----:B----4-:R2:W-:Y:S04]  /*12b0*/  ST.E.U8 desc[UR36][R14.64+0x9005], R19 ;  /* 0x009005130e007985 */ /* 0x0105e8000c101124 */
[----:B------:R-:W4:Y:S04]  /*12c0*/  LDG.E.64 R8, desc[UR36][R4.64] ;  /* 0x0000002404087981 */ /* 0x000f28000c1e1b00 */
[----:B---3--:R-:W3:Y:S01]  /*12d0*/  LDG.E.U8 R21, desc[UR36][R6.64+0x6] ;  /* 0x0000062406157981 */ /* 0x008ee2000c1e1100 */
[----:B----4-:R-:W-:-:S05]  /*12e0*/  IADD3 R12, P0, PT, R23, R8, RZ ;  /* 0x00000008170c7210 */ /* 0x010fca0007f1e0ff */
        /* <DEDUP_REMOVED lines=117> */
[----:B------:R3:W5:Y:S01]  /*1a40*/  LDG.E.64 R8, desc[UR36][R4.64] ;  /* 0x0000002404087981 */ /* 0x000762000c1e1b00 */
[----:B------:R-:W-:Y:S04]  /*1a50*/  BSSY.RECONVERGENT B0, `(.L_x_8) ;  /* 0x0000075000007945 */ /* 0x000fe80003800200 */
[----:B------:R-:W-:Y:S01]  /*1a60*/  BSSY.RELIABLE B6, `(.L_x_9) ;  /* 0x0000024000067945 */ /* 0x000fe20003800100 */
[----:B0-----:R-:W-:-:S07]  /*1a70*/  IMAD.MOV.U32 R0, RZ, RZ, RZ ;  /* 0x000000ffff007224 */ /* 0x001fce00078e00ff */
.L_x_16:
[----:B0--3--:R-:W0:Y:S01]  /*1a80*/  LDC.64 R10, c[0x4][0x8] ;  /* 0x01000200ff0a7b82 */ /* 0x009e220000000a00 */
[----:B------:R-:W-:Y:S01]  /*1a90*/  BSSY.RELIABLE B7, `(.L_x_10) ;  /* 0x000001d000077945 */ /* 0x000fe20003800100 */
[----:B------:R-:W-:Y:S02]  /*1aa0*/  IMAD R5, R0, 0x1c, RZ ;  /* 0x0000001c00057824 */ /* 0x000fe400078e02ff */
[----:B-1----:R-:W-:-:S07]  /*1ab0*/  IMAD.MOV.U32 R4, RZ, RZ, RZ ;  /* 0x000000ffff047224 */ /* 0x002fce00078e00ff */
.L_x_15:
[----:B-1----:R-:W-:-:S05]  /*1ac0*/  IMAD.IADD R7, R5, 0x1, R4 ;  /* 0x0000000105077824 */ /* 0x002fca00078e0204 */
[----:B-----5:R-:W-:-:S05]  /*1ad0*/  IADD3 R6, P0, PT, R8, R7, RZ ;  /* 0x0000000708067210 */ /* 0x020fca0007f1e0ff */
[----:B------:R-:W-:-:S05]  /*1ae0*/  IMAD.X R7, RZ, RZ, R9, P0 ;  /* 0x000000ffff077224 */ /* 0x000fca00000e0609 */
[----:B------:R-:W2:Y:S01]  /*1af0*/  LD.E.U8 R13, desc[UR36][R6.64+0x9] ;  /* 0x00000924060d7980 */ /* 0x000ea2000c101100 */
[----:B------:R-:W-:Y:S01]  /*1b00*/  BSSY.RELIABLE B8, `(.L_x_11) ;  /* 0x000000f000087945 */ /* 0x000fe20003800100 */
[----:B--2---:R-:W-:-:S13]  /*1b10*/  ISETP.NE.AND P0, PT, R13, RZ, PT ;  /* 0x000000ff0d00720c */ /* 0x004fda0003f05270 */
[----:B------:R-:W-:Y:S05]  /*1b20*/  @!P0 BRA `(.L_x_12) ;  /* 0x0000000000108947 */ /* 0x000fea0003800000 */
[----:B------:R-:W-:-:S05]  /*1b30*/  IADD3 R6, P0, PT, R4, UR4, RZ ;  /* 0x0000000404067c10 */ /* 0x000fca000ff1e0ff */
[----:B------:R-:W-:-:S05]  /*1b40*/  IMAD.X R7, RZ, RZ, UR5, P0 ;  /* 0x00000005ff077e24 */ /* 0x000fca00080e06ff */
[----:B------:R1:W5:Y:S01]  /*1b50*/  LDG.E.U8.CONSTANT R6, desc[UR36][R6.64] ;  /* 0x0000002406067981 */ /* 0x000362000c1e9100 */
[----:B------:R-:W-:Y:S05]  /*1b60*/  BRA `(.L_x_13) ;  /* 0x0000000000207947 */ /* 0x000fea0003800000 */
.L_x_12:
[----:B------:R-:W-:-:S05]  /*1b70*/  IADD3 R6, P0, PT, R4, UR4, RZ ;  /* 0x0000000404067c10 */ /* 0x000fca000ff1e0ff */
[----:B------:R-:W-:-:S05]  /*1b80*/  IMAD.X R7, RZ, RZ, UR5, P0 ;  /* 0x00000005ff077e24 */ /* 0x000fca00080e06ff */
[----:B------:R-:W2:Y:S02]  /*1b90*/  LDG.E.U8.CONSTANT R6, desc[UR36][R6.64] ;  /* 0x0000002406067981 */ /* 0x000ea4000c1e9100 */
[----:B--2---:R-:W-:-:S13]  /*1ba0*/  ISETP.NE.AND P0, PT, R6, RZ, PT ;  /* 0x000000ff0600720c */ /* 0x004fda0003f05270 */
[----:B------:R-:W-:Y:S05]  /*1bb0*/  @!P0 BREAK.RELIABLE B8 ;  /* 0x0000000000088942 */ /* 0x000fea0003800100 */
[----:B------:R-:W-:Y:S05]  /*1bc0*/  @!P0 BREAK.RELIABLE B7 ;  /* 0x0000000000078942 */ /* 0x000fea0003800100 */
[----:B------:R-:W-:Y:S05]  /*1bd0*/  @!P0 BREAK.RELIABLE B6 ;  /* 0x0000000000068942 */ /* 0x000fea0003800100 */
[----:B------:R-:W-:Y:S05]  /*1be0*/  @!P0 BRA `(.L_x_14) ;  /* 0x0000000400508947 */ /* 0x000fea0003800000 */
.L_x_13:
[----:B------:R-:W-:Y:S05]  /*1bf0*/  BSYNC.RELIABLE B8 ;  /* 0x0000000000087941 */ /* 0x000fea0003800100 */
.L_x_11:
[----:B-----5:R-:W-:Y:S02]  /*1c00*/  LOP3.LUT R6, R6, 0xffff, RZ, 0xc0, !PT ;  /* 0x0000ffff06067812 */ /* 0x020fe400078ec0ff */
[C---:B------:R-:W-:Y:S01]  /*1c10*/  ISETP.GE.U32.AND P0, PT, R4.reuse, 0x14, PT ;  /* 0x000000140400780c */ /* 0x040fe20003f06070 */
[----:B------:R-:W-:Y:S01]  /*1c20*/  VIADD R4, R4, 0x1 ;  /* 0x0000000104047836 */ /* 0x000fe20000000000 */
[----:B------:R-:W-:-:S04]  /*1c30*/  PRMT R6, R6, 0x8880, RZ ;  /* 0x0000888006067816 */ /* 0x000fc800000000ff */
[----:B------:R-:W-:-:S13]  /*1c40*/  ISETP.EQ.AND P1, PT, R13, R6, PT ;  /* 0x000000060d00720c */ /* 0x000fda0003f22270 */
[----:B------:R-:W-:Y:S05]  /*1c50*/  @!P0 BRA P1, `(.L_x_15) ;  /* 0xfffffffc00988947 */ /* 0x000fea000083ffff */
[----:B------:R-:W-:Y:S05]  /*1c60*/  BSYNC.RELIABLE B7 ;  /* 0x0000000000077941 */ /* 0x000fea0003800100 */
.L_x_10:
[----:B------:R-:W-:-:S05]  /*1c70*/  VIADD R0, R0, 0x1 ;  /* 0x0000000100007836 */ /* 0x000fca0000000000 */
[----:B------:R-:W-:-:S13]  /*1c80*/  ISETP.NE.AND P0, PT, R0, 0x400, PT ;  /* 0x000004000000780c */ /* 0x000fda0003f05270 */
[----:B------:R-:W-:Y:S05]  /*1c90*/  @P0 BRA `(.L_x_16) ;  /* 0xfffffffc00780947 */ /* 0x000fea000383ffff */
[----:B------:R-:W-:Y:S05]  /*1ca0*/  BSYNC.RELIABLE B6 ;  /* 0x0000000000067941 */ /* 0x000fea0003800100 */
.L_x_9:
[----:B------:R-:W2:Y:S04]  /*1cb0*/  LD.E.U8 R4, desc[UR36][R8.64] ;  /* 0x0000002408047980 */ /* 0x000ea8000c101100 */
[----:B-1----:R-:W3:Y:S01]  /*1cc0*/  LD.E.U8 R7, desc[UR36][R8.64+0x1] ;  /* 0x0000012408077980 */ /* 0x002ee2000c101100 */
[----:B--2---:R-:W-:-:S04]  /*1cd0*/  IMAD.WIDE.U32 R4, R4, 0x100, RZ ;  /* 0x0000010004047825 */ /* 0x004fc800078e00ff */
[----:B------:R-:W-:Y:S01]  /*1ce0*/  IMAD R13, R5, 0x1c, RZ ;  /* 0x0000001c050d7824 */ /* 0x000fe200078e02ff */
[----:B---3--:R-:W-:-:S05]  /*1cf0*/  LOP3.LUT R7, R4, R7, RZ, 0xfc, !PT ;  /* 0x0000000704077212 */ /* 0x008fca00078efcff */
        /* <DEDUP_REMOVED lines=10> */
[----:B--2---:R-:W-:Y:S04]  /*1da0*/  ST.E.U8 desc[UR36][R8.64+0x1], R19 ;  /* 0x0000011308007985 */ /* 0x004fe8000c101124 */
[----:B0-----:R-:W3:Y:S01]  /*1db0*/  LDG.E.64 R12, desc[UR36][R10.64] ;  /* 0x000000240a0c7981 */ /* 0x001ee2000c1e1b00 */
[----:B------:R-:W-:-:S03]  /*1dc0*/  HFMA2 R4, -RZ, RZ, 0, 5.9604644775390625e-08 ;  /* 0x00000001ff047431 */ /* 0x000fc600000001ff */
[----:B---3--:R-:W-:Y:S04]  /*1dd0*/  ST.E.U8 desc[UR36][R12.64], R17 ;  /* 0x000000110c007985 */ /* 0x008fe8000c101124 */
[----:B------:R-:W2:Y:S01]  /*1de0*/  LDG.E.64 R14, desc[UR36][R10.64] ;  /* 0x000000240a0e7981 */ /* 0x000ea2000c1e1b00 */
[----:B------:R-:W-:Y:S02]  /*1df0*/  PRMT R7, R4, 0x7610, R7 ;  /* 0x0000761004077816 */ /* 0x000fe40000000007 */
[----:B--2---:R-:W-:-:S05]  /*1e00*/  IADD3 R14, P0, PT, R0, R14, RZ ;  /* 0x0000000e000e7210 */ /* 0x004fca0007f1e0ff */
[----:B------:R-:W-:-:S05]  /*1e10*/  IMAD.X R15, RZ, RZ, R15, P0 ;  /* 0x000000ffff0f7224 */ /* 0x000fca00000e060f */
[----:B------:R0:W-:Y:S04]  /*1e20*/  ST.E.U8 desc[UR36][R14.64+0x2], R7 ;  /* 0x000002070e007985 */ /* 0x0001e8000c101124 */
[----:B------:R-:W2:Y:S02]  /*1e30*/  LDG.E.64 R4, desc[UR36][R10.64] ;  /* 0x000000240a047981 */ /* 0x000ea4000c1e1b00 */
[----:B--2---:R-:W-:-:S05]  /*1e40*/  IADD3 R6, P0, PT, R0, R4, RZ ;  /* 0x0000000400067210 */ /* 0x004fca0007f1e0ff */
[----:B0-----:R-:W-:-:S05]  /*1e50*/  IMAD.X R7, RZ, RZ, R5, P0 ;  /* 0x000000ffff077224 */ /* 0x001fca00000e0605 */
[----:B------:R-:W-:Y:S04]  /*1e60*/  ST.E.U8 desc[UR36][R6.64+0x4], RZ ;  /* 0x000004ff06007985 */ /* 0x000fe8000c101124 */
        /* <DEDUP_REMOVED lines=15> */
[----:B------:R-:W4:Y:S02]  /*1f60*/  LD.E.U8 R17, desc[UR36][R8.64+0x8ffe] ;  /* 0x008ffe2408117980 */ /* 0x000f24000c101100 */
[----:B------:R-:W-:-:S05]  /*1f70*/  IMAD.X R13, RZ, RZ, R9, P0 ;  /* 0x000000ffff0d7224 */ /* 0x000fca00000e0609 */
[----:B---3--:R0:W-:Y:S04]  /*1f80*/  ST.E.U8 desc[UR36][R12.64+0x8], R20 ;  /* 0x000008140c007985 */ /* 0x0081e8000c101124 */
[----:B------:R-:W1:Y:S02]  /*1f90*/  LDG.E.64 R4, desc[UR36][R10.64] ;  /* 0x000000240a047981 */ /* 0x000e64000c1e1b00 */
[----:B-1----:R-:W-:-:S05]  /*1fa0*/  IADD3 R18, P0, PT, R0, R4, RZ ;  /* 0x0000000400127210 */ /* 0x002fca0007f1e0ff */
[----:B------:R-:W-:-:S05]  /*1fb0*/  IMAD.X R19, RZ, RZ, R5, P0 ;  /* 0x000000ffff137224 */ /* 0x000fca00000e0605 */
[----:B----4-:R-:W-:Y:S04]  /*1fc0*/  ST.E.U8 desc[UR36][R18.64+0x7], R17 ;  /* 0x0000071112007985 */ /* 0x010fe8000c101124 */
[----:B------:R-:W3:Y:S01]  /*1fd0*/  LDG.E.64 R4, desc[UR36][R10.64] ;  /* 0x000000240a047981 */ /* 0x000ee2000c1e1b00 */
[----:B------:R-:W-:-:S04]  /*1fe0*/  IMAD R6, R17, 0x100, R20 ;  /* 0x0000010011067824 */ /* 0x000fc800078e0214 */
[----:B--2---:R-:W-:Y:S01]  /*1ff0*/  VIADD R15, R6, 0x1 ;  /* 0x00000001060f7836 */ /* 0x004fe20000000000 */
[----:B------:R-:W-:Y:S01]  /*2000*/  MOV R8, 0x2e ;  /* 0x0000002e00087802 */ /* 0x000fe20000000f00 */
[----:B------:R-:W-:-:S03]  /*2010*/  IMAD.MOV.U32 R9, RZ, RZ, 0x74 ;  /* 0x00000074ff097424 */ /* 0x000fc600078e00ff */
[----:B------:R-:W-:Y:S01]  /*2020*/  SHF.R.U32.HI R21, RZ, 0x8, R15 ;  /* 0x00000008ff157819 */ /* 0x000fe2000001160f */
        /* <DEDUP_REMOVED lines=16> */
.L_x_14:
[----:B------:R-:W-:-:S05]  /*2130*/  IADD3 R8, P0, PT, R8, R5, RZ ;  /* 0x0000000508087210 */ /* 0x000fca0007f1e0ff */
[----:B------:R-:W-:-:S05]  /*2140*/  IMAD.X R9, RZ, RZ, R9, P0 ;  /* 0x000000ffff097224 */ /* 0x000fca00000e0609 */
[----:B------:R1:W-:Y:S04]  /*2150*/  ST.E.U8 desc[UR36][R8.64+0x4], RZ ;  /* 0x000004ff08007985 */ /* 0x0003e8000c101124 */
[----:B0-----:R-:W2:Y:S02]  /*2160*/  LDG.E.64 R6, desc[UR36][R10.64] ;  /* 0x000000240a067981 */ /* 0x001ea4000c1e1b00 */
[----:B--2---:R-:W-:-:S05]  /*2170*/  IADD3 R4, P0, PT, R5, R6, RZ ;  /* 0x0000000605047210 */ /* 0x004fca0007f1e0ff */
[----:B------:R-:W-:-:S05]  /*2180*/  IMAD.X R5, RZ, RZ, R7, P0 ;  /* 0x000000ffff057224 */ /* 0x000fca00000e0607 */
[----:B------:R1:W-:Y:S03]  /*2190*/  ST.E.U8 desc[UR36][R4.64+0x3], RZ ;  /* 0x000003ff04007985 */ /* 0x0003e6000c101124 */
.L_x_17:
[----:B------:R-:W-:Y:S05]  /*21a0*/  BSYNC.RECONVERGENT B0 ;  /* 0x0000000000007941 */ /* 0x000fea0003800200 */
.L_x_8:
[----:B------:R-:W-:Y:S05]  /*21b0*/  WARPSYNC.ALL ;  /* 0x0000000000007948 */ /* 0x000fea0003800000 */
[----:B01----:R-:W2:Y:S01]  /*21c0*/  LDG.E.64 R4, desc[UR36][R10.64] ;  /* 0x000000240a047981 */ /* 0x003ea2000c1e1b00 */
[----:B------:R-:W-:Y:S01]  /*21d0*/  IMAD.MOV.U32 R0, RZ, RZ, 0xa ;  /* 0x0000000aff007424 */ /* 0x000fe200078e00ff */
[----:B------:R-:W0:Y:S01]  /*21e0*/  LDCU.64 UR4, c[0x4][0x10] ;  /* 0x01000200ff0477ac */ /* 0x000e220008000a00 */
[----:B--2---:R-:W-:-:S05]  /*21f0*/  IADD3 R8, P0, PT, R3, R4, RZ ;  /* 0x0000000403087210 */ /* 0x004fca0007f1e0ff */
[--C-:B------:R-:W-:Y:S01]  /*2200*/  IMAD.X R9, RZ, RZ, R5.reuse, P0 ;  /* 0x000000ffff097224 */ /* 0x100fe200000e0605 */
        /* <DEDUP_REMOVED lines=9> */
[----:B------:R-:W3:Y:S02]  /*22a0*/  LD.E.U8 R17, desc[UR36][R6.64+0x8ffe] ;  /* 0x008ffe2406117980 */ /* 0x000ee4000c101100 */
[----:B------:R-:W-:-:S05]  /*22b0*/  IMAD.X R15, RZ, RZ, R7, P0 ;  /* 0x000000ffff0f7224 */ /* 0x000fca00000e0607 */
[----:B--2---:R2:W-:Y:S04]  /*22c0*/  ST.E.U8 desc[UR36][R14.64+0x8], R0 ;  /* 0x000008000e007985 */ /* 0x0045e8000c101124 */
[----:B------:R-:W4:Y:S01]  /*22d0*/  LDG.E.64 R4, desc[UR36][R10.64] ;  /* 0x000000240a047981 */ /* 0x000f22000c1e1b00 */
[----:B-1----:R-:W1:Y:S01]  /*22e0*/  LDC.64 R12, c[0x0][0x380] ;  /* 0x0000e000ff0c7b82 */ /* 0x002e620000000a00 */
[----:B----4-:R-:W-:-:S05]  /*22f0*/  IADD3 R8, P0, PT, R3, R4, RZ ;  /* 0x0000000403087210 */ /* 0x010fca0007f1e0ff */
[----:B------:R-:W-:-:S05]  /*2300*/  IMAD.X R9, RZ, RZ, R5, P0 ;  /* 0x000000ffff097224 */ /* 0x000fca00000e0605 */
[----:B---3--:R3:W-:Y:S04]  /*2310*/  ST.E.U8 desc[UR36][R8.64+0x7], R17 ;  /* 0x0000071108007985 */ /* 0x0087e8000c101124 */
[----:B------:R-:W4:Y:S01]  /*2320*/  LDG.E.64 R4, desc[UR36][R10.64] ;  /* 0x000000240a047981 */ /* 0x000f22000c1e1b00 */
[----:B------:R-:W-:-:S04]  /*2330*/  IMAD R3, R17, 0x100, R0 ;  /* 0x0000010011037824 */ /* 0x000fc800078e0200 */
[----:B------:R-:W-:-:S05]  /*2340*/  VIADD R3, R3, 0x1 ;  /* 0x0000000103037836 */ /* 0x000fca0000000000 */
[----:B------:R-:W-:Y:S01]  /*2350*/  SHF.R.U32.HI R19, RZ, 0x8, R3 ;  /* 0x00000008ff137819 */ /* 0x000fe20000011603 */
[----:B----4-:R4:W-:Y:S04]  /*2360*/  ST.E.U8 desc[UR36][R4.64+0x8fff], R3 ;  /* 0x008fff0304007985 */ /* 0x0109e8000c101124 */
[----:B------:R5:W-:Y:S04]  /*2370*/  ST.E.U8 desc[UR36][R4.64+0x8ffe], R19 ;  /* 0x008ffe1304007985 */ /* 0x000be8000c101124 */
[----:B-1----:R-:W3:Y:S01]  /*2380*/  LDG.E.U8 R21, desc[UR36][R12.64] ;  /* 0x000000240c157981 */ /* 0x002ee2000c1e1100 */
[----:B--2---:R-:W-:-:S04]  /*2390*/  IADD3 R14, P0, PT, R23, R4, RZ ;  /* 0x00000004170e7210 */ /* 0x004fc80007f1e0ff */
[----:B------:R-:W-:-:S05]  /*23a0*/  IADD3.X R15, PT, PT, RZ, R5, RZ, P0, !PT ;  /* 0x00000005ff0f7210 */ /* 0x000fca00007fe4ff */
[----:B---3--:R1:W-:Y:S04]  /*23b0*/  ST.E.U8 desc[UR36][R14.64+0x9000], R21 ;  /* 0x009000150e007985 */ /* 0x0083e8000c101124 */
[----:B------:R-:W2:Y:S04]  /*23c0*/  LDG.E.64 R6, desc[UR36][R10.64] ;  /* 0x000000240a067981 */ /* 0x000ea8000c1e1b00 */
[----:B------:R-:W3:Y:S01]  /*23d0*/  LDG.E.U8 R17, desc[UR36][R12.64+0x1] ;  /* 0x000001240c117981 */ /* 0x000ee2000c1e1100 */
[----:B--2---:R-:W-:-:S05]  /*23e0*/  IADD3 R8, P0, PT, R23, R6, RZ ;  /* 0x0000000617087210 */ /* 0x004fca0007f1e0ff */
[----:B------:R-:W-:-:S05]  /*23f0*/  IMAD.X R9, RZ, RZ, R7, P0 ;  /* 0x000000ffff097224 */ /* 0x000fca00000e0607 */
[----:B---3--:R2:W-:Y:S04]  /*2400*/  ST.E.U8 desc[UR36][R8.64+0x9001], R17 ;  /* 0x0090011108007985 */ /* 0x0085e8000c101124 */
[----:B------:R-:W3:Y:S04]  /*2410*/  LDG.E.64 R6, desc[UR36][R10.64] ;  /* 0x000000240a067981 */ /* 0x000ee8000c1e1b00 */
[----:B----4-:R-:W4:Y:S01]  /*2420*/  LDG.E.U8 R3, desc[UR36][R12.64+0x2] ;  /* 0x000002240c037981 */ /* 0x010f22000c1e1100 */
[----:B---3--:R-:W-:-:S05]  /*2430*/  IADD3 R6, P0, PT, R23, R6, RZ ;  /* 0x0000000617067210 */ /* 0x008fca0007f1e0ff */
[----:B------:R-:W-:-:S05]  /*2440*/  IMAD.X R7, RZ, RZ, R7, P0 ;  /* 0x000000ffff077224 */ /* 0x000fca00000e0607 */
[----:B----4-:R3:W-:Y:S04]  /*2450*/  ST.E.U8 desc[UR36][R6.64+0x9002], R3 ;  /* 0x0090020306007985 */ /* 0x0107e8000c101124 */
[----:B-----5:R-:W1:Y:S04]  /*2460*/  LDG.E.64 R4, desc[UR36][R10.64] ;  /* 0x000000240a047981 */ /* 0x020e68000c1e1b00 */
[----:B------:R-:W4:Y:S01]  /*2470*/  LDG.E.U8 R19, desc[UR36][R12.64+0x3] ;  /* 0x000003240c137981 */ /* 0x000f22000c1e1100 */
[----:B-1----:R-:W-:-:S05]  /*2480*/  IADD3 R14, P0, PT, R23, R4, RZ ;  /* 0x00000004170e7210 */ /* 0x002fca0007f1e0ff */
[----:B------:R-:W-:-:S05]  /*2490*/  IMAD.X R15, RZ, RZ, R5, P0 ;  /* 0x000000ffff0f7224 */ /* 0x000fca00000e0605 */
[----:B----4-:R1:W-:Y:S04]  /*24a0*/  ST.E.U8 desc[UR36][R14.64+0x9003], R19 ;  /* 0x009003130e007985 */ /* 0x0103e8000c101124 */
[----:B------:R-:W4:Y:S04]  /*24b0*/  LDG.E.64 R4, desc[UR36][R10.64] ;  /* 0x000000240a047981 */ /* 0x000f28000c1e1b00 */
[----:B--2---:R-:W2:Y:S01]  /*24c0*/  LDG.E.U8 R17, desc[UR36][R12.64+0x4] ;  /* 0x000004240c117981 */ /* 0x004ea2000c1e1100 */
[----:B----4-:R-:W-:-:S05]  /*24d0*/  IADD3 R8, P0, PT, R23, R4, RZ ;  /* 0x0000000417087210 */ /* 0x010fca0007f1e0ff */
[----:B------:R-:W-:-:S05]  /*24e0*/  IMAD.X R9, RZ, RZ, R5, P0 ;  /* 0x000000ffff097224 */ /* 0x000fca00000e0605 */
[----:B--2---:R2:W-:Y:S04]  /*24f0*/  ST.E.U8 desc[UR36][R8.64+0x9004], R17 ;  /* 0x0090041108007985 */ /* 0x0045e8000c101124 */
[----:B------:R-:W4:Y:S04]  /*2500*/  LDG.E.64 R4, desc[UR36][R10.64] ;  /* 0x000000240a047981 */ /* 0x000f28000c1e1b00 */
[----:B---3--:R-:W3:Y:S01]  /*2510*/  LDG.E.U8 R3, desc[UR36][R12.64+0x5] ;  /* 0x000005240c037981 */ /* 0x008ee2000c1e1100 */
[----:B----4-:R-:W-:-:S05]  /*2520*/  IADD3 R6, P0, PT, R23, R4, RZ ;  /* 0x0000000417067210 */ /* 0x010fca0007f1e0ff */
[----:B------:R-:W-:-:S05]  /*2530*/  IMAD.X R7, RZ, RZ, R5, P0 ;  /* 0x000000ffff077224 */ /* 0x000fca00000e0605 */
[----:B---3--:R3:W-:Y:S04]  /*2540*/  ST.E.U8 desc[UR36][R6.64+0x9005], R3 ;  /* 0x0090050306007985 */ /* 0x0087e8000c101124 */
[----:B------:R-:W1:Y:S04]  /*2550*/  LDG.E.64 R4, desc[UR36][R10.64] ;  /* 0x000000240a047981 */ /* 0x000e68000c1e1b00 */
[----:B------:R-:W4:Y:S01]  /*2560*/  LDG.E.U8 R21, desc[UR36][R12.64+0x6] ;  /* 0x000006240c157981 */ /* 0x000f22000c1e1100 */
[----:B-1----:R-:W-:-:S05]  /*2570*/  IADD3 R14, P0, PT, R23, R4, RZ ;  /* 0x00000004170e7210 */ /* 0x002fca0007f1e0ff */
[----:B------:R-:W-:-:S05]  /*2580*/  IMAD.X R15, RZ, RZ, R5, P0 ;  /* 0x000000ffff0f7224 */ /* 0x000fca00000e0605 */
[----:B----4-:R-:W-:Y:S04]  /*2590*/  ST.E.U8 desc[UR36][R14.64+0x9006], R21 ;  /* 0x009006150e007985 */ /* 0x010fe8000c101124 */
[----:B------:R-:W4:Y:S04]  /*25a0*/  LDG.E.64 R4, desc[UR36][R10.64] ;  /* 0x000000240a047981 */ /* 0x000f28000c1e1b00 */
[----:B--2---:R-:W2:Y:S01]  /*25b0*/  LDG.E.U8 R9, desc[UR36][R12.64+0x7] ;  /* 0x000007240c097981 */ /* 0x004ea2000c1e1100 */
[----:B----4-:R-:W-:-:S05]  /*25c0*/  IADD3 R18, P0, PT, R23, R4, RZ ;  /* 0x0000000417127210 */ /* 0x010fca0007f1e0ff */
[----:B------:R-:W-:-:S05]  /*25d0*/  IMAD.X R19, RZ, RZ, R5, P0 ;  /* 0x000000ffff137224 */ /* 0x000fca00000e0605 */
[----:B--2---:R1:W-:Y:S04]  /*25e0*/  ST.E.U8 desc[UR36][R18.64+0x9007], R9 ;  /* 0x0090070912007985 */ /* 0x0043e8000c101124 */
[----:B------:R-:W3:Y:S04]  /*25f0*/  LDG.E.64 R4, desc[UR36][R10.64] ;  /* 0x000000240a047981 */ /* 0x000ee8000c1e1b00 */
[----:B------:R-:W2:Y:S01]  /*2600*/  LDG.E.U8 R0, desc[UR36][R12.64+0x8] ;  /* 0x000008240c007981 */ /* 0x000ea2000c1e1100 */
[----:B---3--:R-:W-:-:S05]  /*2610*/  IADD3 R6, P0, PT, R23, R4, RZ ;  /* 0x0000000417067210 */ /* 0x008fca0007f1e0ff */
[----:B------:R-:W-:-:S05]  /*2620*/  IMAD.X R7, RZ, RZ, R5, P0 ;  /* 0x000000ffff077224 */ /* 0x000fca00000e0605 */
[----:B--2---:R2:W-:Y:S04]  /*2630*/  ST.E.U8 desc[UR36][R6.64+0x9008], R0 ;  /* 0x0090080006007985 */ /* 0x0045e8000c101124 */
[----:B------:R-:W3:Y:S04]  /*2640*/  LDG.E.64 R4, desc[UR36][R10.64] ;  /* 0x000000240a047981 */ /* 0x000ee8000c1e1b00 */
[----:B------:R-:W4:Y:S01]  /*2650*/  LDG.E.U8 R3, desc[UR36][R12.64+0x9] ;  /* 0x000009240c037981 */ /* 0x000f22000c1e1100 */
[----:B------:R-:W-:-:S06]  /*2660*/  MOV R8, 0x0 ;  /* 0x0000000000087802 */ /* 0x000fcc0000000f00 */
[----:B-1----:R-:W1:Y:S01]  /*2670*/  LDC.64 R8, c[0x4][R8] ;  /* 0x0100000008087b82 */ /* 0x002e620000000a00 */
[----:B--2---:R-:W-:Y:S02]  /*2680*/  CS2R R6, SRZ ;  /* 0x0000000000067805 */ /* 0x004fe4000001ff00 */
[----:B---3--:R-:W-:-:S05]  /*2690*/  IADD3 R14, P0, PT, R23, R4, RZ ;  /* 0x00000004170e7210 */ /* 0x008fca0007f1e0ff */
[----:B------:R-:W-:-:S05]  /*26a0*/  IMAD.X R15, RZ, RZ, R5, P0 ;  /* 0x000000ffff0f7224 */ /* 0x000fca00000e0605 */
[----:B----4-:R2:W-:Y:S01]  /*26b0*/  ST.E.U8 desc[UR36][R14.64+0x9009], R3 ;  /* 0x009009030e007985 */ /* 0x0105e2000c101124 */
[----:B0-----:R-:W-:Y:S02]  /*26c0*/  IMAD.U32 R4, RZ, RZ, UR4 ;  /* 0x00000004ff047e24 */ /* 0x001fe4000f8e00ff */
[----:B-1----:R-:W-:-:S07]  /*26d0*/  IMAD.U32 R5, RZ, RZ, UR5 ;  /* 0x00000005ff057e24 */ /* 0x002fce000f8e00ff */
[----:B------:R-:W-:-:S07]  /*26e0*/  LEPC R20, `(.L_x_18) ;  /* 0x000000001014794e */ /* 0x000fce0000000000 */
[----:B--2---:R-:W-:Y:S05]  /*26f0*/  CALL.ABS.NOINC R8 ;  /* 0x0000000008007343 */ /* 0x004fea0003c00000 */
.L_x_18:
[----:B------:R-:W0:Y:S02]  /*2700*/  LDC.64 R6, c[0x4][0x8] ;  /* 0x01000200ff067b82 */ /* 0x000e240000000a00 */
[----:B0-----:R-:W5:Y:S01]  /*2710*/  LDG.E.64 R6, desc[UR36][R6.64] ;  /* 0x0000002406067981 */ /* 0x001f62000c1e1b00 */
[----:B------:R-:W-:Y:S01]  /*2720*/  HFMA2 R26, -RZ, RZ, 0, 0 ;  /* 0x00000000ff1a7431 */ /* 0x000fe200000001ff */
[----:B------:R-:W-:Y:S01]  /*2730*/  BSSY.RECONVERGENT B0, `(.L_x_19) ;  /* 0x0000079000007945 */ /* 0x000fe20003800200 */
[----:B------:R-:W-:Y:S02]  /*2740*/  IMAD.MOV.U32 R0, RZ, RZ, RZ ;  /* 0x000000ffff007224 */ /* 0x000fe400078e00ff */
[----:B------:R-:W-:-:S07]  /*2750*/  VIADD R24, R1, 0x10 ;  /* 0x0000001001187836 */ /* 0x000fce0000000000 */
.L_x_20:
[----:B0-----:R-:W-:-:S05]  /*2760*/  IMAD R3, R0, 0x1c, RZ ;  /* 0x0000001c00037824 */ /* 0x001fca00078e02ff */
[----:B-----5:R-:W-:-:S05]  /*2770*/  IADD3 R4, P0, PT, R6, R3, RZ ;  /* 0x0000000306047210 */ /* 0x020fca0007f1e0ff */
[----:B------:R-:W-:-:S05]  /*2780*/  IMAD.X R5, RZ, RZ, R7, P0 ;  /* 0x000000ffff057224 */ /* 0x000fca00000e0607 */
[----:B------:R-:W2:Y:S02]  /*2790*/  LD.E.U8 R8, desc[UR36][R4.64+0x2] ;  /* 0x0000022404087980 */ /* 0x000ea4000c101100 */
[----:B--2---:R-:W-:-:S13]  /*27a0*/  ISETP.NE.AND P0, PT, R8, RZ, PT ;  /* 0x000000ff0800720c */ /* 0x004fda0003f05270 */
[----:B------:R-:W-:Y:S02]  /*27b0*/  @P0 VIADD R8, R3, 0x2 ;  /* 0x0000000203080836 */ /* 0x000fe40000000000 */
[----:B------:R-:W-:-:S05]  /*27c0*/  @P0 IMAD R11, R26, 0x4, R24 ;  /* 0x000000041a0b0824 */ /* 0x000fca00078e0218 */
[----:B------:R0:W-:Y:S04]  /*27d0*/  @P0 STL [R11], R8 ;  /* 0x000000080b000387 */ /* 0x0001e80000100800 */
[----:B------:R-:W2:Y:S02]  /*27e0*/  LD.E.U8 R9, desc[UR36][R4.64+0x1e] ;  /* 0x00001e2404097980 */ /* 0x000ea4000c101100 */
[----:B--2---:R-:W-:Y:S01]  /*27f0*/  ISETP.NE.AND P1, PT, R9, RZ, PT ;  /* 0x000000ff0900720c */ /* 0x004fe20003f25270 */
[----:B------:R-:W-:-:S04]  /*2800*/  @P0 VIADD R9, R26, 0x1 ;  /* 0x000000011a090836 */ /* 0x000fc80000000000 */
[----:B------:R-:W-:-:S08]  /*2810*/  @P0 IMAD.MOV.U32 R26, RZ, RZ, R9 ;  /* 0x000000ffff1a0224 */ /* 0x000fd000078e0009 */
[----:B------:R-:W-:Y:S02]  /*2820*/  @P1 VIADD R9, R3, 0x1e ;  /* 0x0000001e03091836 */ /* 0x000fe40000000000 */
[----:B------:R-:W-:-:S05]  /*2830*/  @P1 IMAD R12, R26, 0x4, R24 ;  /* 0x000000041a0c1824 */ /* 0x000fca00078e0218 */
[----:B------:R1:W-:Y:S04]  /*2840*/  @P1 STL [R12], R9 ;  /* 0x000000090c001387 */ /* 0x0003e80000100800 */
[----:B------:R-:W2:Y:S02]  /*2850*/  LD.E.U8 R10, desc[UR36][R4.64+0x3a] ;  /* 0x00003a24040a7980 */ /* 0x000ea4000c101100 */
[----:B--2---:R-:W-:Y:S01]  /*2860*/  ISETP.NE.AND P0, PT, R10, RZ, PT ;  /* 0x000000ff0a00720c */ /* 0x004fe20003f05270 */
[----:B------:R-:W-:-:S04]  /*2870*/  @P1 VIADD R10, R26, 0x1 ;  /* 0x000000011a0a1836 */ /* 0x000fc80000000000 */
[----:B------:R-:W-:-:S08]  /*2880*/  @P1 IMAD.MOV.U32 R26, RZ, RZ, R10 ;  /* 0x000000ffff1a1224 */ /* 0x000fd000078e000a */
[----:B0-----:R-:W-:Y:S02]  /*2890*/  @P0 VIADD R8, R3, 0x3a ;  /* 0x0000003a03080836 */ /* 0x001fe40000000000 */
[----:B------:R-:W-:-:S05]  /*28a0*/  @P0 IMAD R11, R26, 0x4, R24 ;  /* 0x000000041a0b0824 */ /* 0x000fca00078e0218 */
[----:B------:R0:W-:Y:S04]  /*28b0*/  @P0 STL [R11], R8 ;  /* 0x000000080b000387 */ /* 0x0001e80000100800 */
[----:B------:R-:W2:Y:S02]  /*28c0*/  LD.E.U8 R10, desc[UR36][R4.64+0x56] ;  /* 0x00005624040a7980 */ /* 0x000ea4000c101100 */
[----:B--2---:R-:W-:Y:S01]  /*28d0*/  ISETP.NE.AND P1, PT, R10, RZ, PT ;  /* 0x000000ff0a00720c */ /* 0x004fe20003f25270 */
[----:B------:R-:W-:-:S05]  /*28e0*/  @P0 VIADD R10, R26, 0x1 ;  /* 0x000000011a0a0836 */ /* 0x000fca0000000000 */
[----:B------:R-:W-:-:S07]  /*28f0*/  @P0 MOV R26, R10 ;  /* 0x0000000a001a0202 */ /* 0x000fce0000000f00 */
[----:B-1----:R-:W-:Y:S02]  /*2900*/  @P1 VIADD R9, R3, 0x56 ;  /* 0x0000005603091836 */ /* 0x002fe40000000000 */
        /* <DEDUP_REMOVED lines=11> */
[----:B------:R-:W-:-:S04]  /*29c0*/  @P0 VIADD R10, R26, 0x1 ;  /* 0x000000011a0a0836 */ /* 0x000fc80000000000 */
[----:B------:R-:W-:-:S08]  /*29d0*/  @P0 IMAD.MOV.U32 R26, RZ, RZ, R10 ;  /* 0x000000ffff1a0224 */ /* 0x000fd000078e000a */
        /* <DEDUP_REMOVED lines=66> */
[----:B------:R-:W2:Y:S01]  /*2e00*/  LD.E.U8 R10, desc[UR36][R4.64+0x1a6] ;  /* 0x0001a624040a7980 */ /* 0x000ea2000c101100 */
[----:B------:R-:W-:Y:S01]  /*2e10*/  VIADD R0, R0, 0x10 ;  /* 0x0000001000007836 */ /* 0x000fe20000000000 */
[----:B--2---:R-:W-:Y:S01]  /*2e20*/  ISETP.NE.AND P1, PT, R10, RZ, PT ;  /* 0x000000ff0a00720c */ /* 0x004fe20003f25270 */
[----:B------:R-:W-:-:S05]  /*2e30*/  @P0 VIADD R10, R26, 0x1 ;  /* 0x000000011a0a0836 */ /* 0x000fca0000000000 */
[----:B------:R-:W-:Y:S02]  /*2e40*/  @P0 MOV R26, R10 ;  /* 0x0000000a001a0202 */ /* 0x000fe40000000f00 */
[----:B------:R-:W-:-:S05]  /*2e50*/  ISETP.NE.AND P0, PT, R0, 0x400, PT ;  /* 0x000004000000780c */ /* 0x000fca0003f05270 */
[----:B------:R-:W-:Y:S02]  /*2e60*/  @P1 VIADD R3, R3, 0x1a6 ;  /* 0x000001a603031836 */ /* 0x000fe40000000000 */
[C---:B------:R-:W-:Y:S02]  /*2e70*/  @P1 IMAD R10, R26.reuse, 0x4, R24 ;  /* 0x000000041a0a1824 */ /* 0x040fe400078e0218 */
[----:B-1----:R-:W-:-:S03]  /*2e80*/  @P1 VIADD R9, R26, 0x1 ;  /* 0x000000011a091836 */ /* 0x002fc60000000000 */
[----:B------:R0:W-:Y:S01]  /*2e90*/  @P1 STL [R10], R3 ;  /* 0x000000030a001387 */ /* 0x0001e20000100800 */
[----:B------:R-:W-:Y:S01]  /*2ea0*/  @P1 IMAD.MOV.U32 R26, RZ, RZ, R9 ;  /* 0x000000ffff1a1224 */ /* 0x000fe200078e0009 */
[----:B------:R-:W-:Y:S06]  /*2eb0*/  @P0 BRA `(.L_x_20) ;  /* 0xfffffff800280947 */ /* 0x000fec000383ffff */
[----:B------:R-:W-:Y:S05]  /*2ec0*/  BSYNC.RECONVERGENT B0 ;  /* 0x0000000000007941 */ /* 0x000fea0003800200 */
.L_x_19:
[----:B------:R-:W-:Y:S01]  /*2ed0*/  ISETP.GE.AND P0, PT, R26, 0x1, PT ;  /* 0x000000011a00780c */ /* 0x000fe20003f06270 */
[----:B------:R-:W-:-:S12]  /*2ee0*/  BSSY.RECONVERGENT B10, `(.L_x_21) ;  /* 0x00001fa0000a7945 */ /* 0x000fd80003800200 */
[----:B------:R-:W-:Y:S05]  /*2ef0*/  @!P0 BRA `(.L_x_22) ;  /* 0x0000001c00e08947 */ /* 0x000fea0003800000 */
[----:B------:R-:W-:Y:S01]  /*2f00*/  BSSY.RECONVERGENT B0, `(.L_x_23) ;  /* 0x00000a1000007945 */ /* 0x000fe20003800200 */
[----:B------:R-:W-:Y:S01]  /*2f10*/  IMAD.MOV.U32 R4, RZ, RZ, RZ ;  /* 0x000000ffff047224 */ /* 0x000fe200078e00ff */
[----:B------:R-:W-:-:S07]  /*2f20*/  PRMT R5, RZ, 0x7610, R5 ;  /* 0x00007610ff057816 */ /* 0x000fce0000000005 */
.L_x_32:
[----:B0-----:R-:W-:Y:S01]  /*2f30*/  VIADD R3, R4, 0x1 ;  /* 0x0000000104037836 */ /* 0x001fe20000000000 */
[----:B------:R-:W-:Y:S01]  /*2f40*/  BSSY.RECONVERGENT B1, `(.L_x_24) ;  /* 0x000009a000017945 */ /* 0x000fe20003800200 */
[----:B-1----:R-:W-:Y:S02]  /*2f50*/  IMAD.MOV.U32 R15, RZ, RZ, R4 ;  /* 0x000000ffff0f7224 */ /* 0x002fe400078e0004 */
[----:B------:R-:W-:Y:S01]  /*2f60*/  IMAD.MOV.U32 R4, RZ, RZ, R3 ;  /* 0x000000ffff047224 */ /* 0x000fe200078e0003 */
[CC--:B------:R-:W-:Y:S02]  /*2f70*/  ISETP.GE.AND P1, PT, R3.reuse, R26.reuse, PT ;  /* 0x0000001a0300720c */ /* 0x0c0fe40003f26270 */
[----:B------:R-:W-:-:S11]  /*2f80*/  ISETP.NE.AND P0, PT, R3, R26, PT ;  /* 0x0000001a0300720c */ /* 0x000fd60003f05270 */
[----:B------:R-:W-:Y:S05]  /*2f90*/  @P1 BRA `(.L_x_25) ;  /* 0x0000000800501947 */ /* 0x000fea0003800000 */
[----:B------:R-:W-:Y:S01]  /*2fa0*/  IADD3 R0, PT, PT, R26, -0x2, -R15 ;  /* 0xfffffffe1a007810 */ /* 0x000fe20007ffe80f */
[----:B------:R-:W-:Y:S01]  /*2fb0*/  BSSY.RECONVERGENT B2, `(.L_x_26) ;  /* 0x0000054000027945 */ /* 0x000fe20003800200 */
[----:B------:R-:W-:Y:S01]  /*2fc0*/  LOP3.LUT R13, RZ, R15, RZ, 0x33, !PT ;  /* 0x0000000fff0d7212 */ /* 0x000fe200078e33ff */
[----:B------:R-:W-:Y:S01]  /*2fd0*/  IMAD.MOV.U32 R3, RZ, RZ, R4 ;  /* 0x000000ffff037224 */ /* 0x000fe200078e0004 */
[----:B------:R-:W-:Y:S01]  /*2fe0*/  ISETP.GE.U32.AND P1, PT, R0, 0x3, PT ;  /* 0x000000030000780c */ /* 0x000fe20003f26070 */
[----:B------:R-:W-:Y:S02]  /*2ff0*/  IMAD R14, R15, 0x4, R24 ;  /* 0x000000040f0e7824 */ /* 0x000fe400078e0218 */
[----:B------:R-:W-:-:S10]  /*3000*/  IMAD.IADD R13, R26, 0x1, R13 ;  /* 0x000000011a0d7824 */ /* 0x000fd400078e020d */
[----:B------:R-:W-:Y:S05]  /*3010*/  @!P1 BRA `(.L_x_27) ;  /* 0x0000000400349947 */ /* 0x000fea0003800000 */
[----:B------:R-:W-:Y:S01]  /*3020*/  LOP3.LUT R17, R13, 0xfffffffc, RZ, 0xc0, !PT ;  /* 0xfffffffc0d117812 */ /* 0x000fe200078ec0ff */
[----:B------:R-:W-:Y:S01]  /*3030*/  BSSY.RECONVERGENT B3, `(.L_x_28) ;  /* 0x000004a000037945 */ /* 0x000fe20003800200 */
[----:B------:R-:W-:Y:S02]  /*3040*/  VIADD R12, R14, 0x10 ;  /* 0x000000100e0c7836 */ /* 0x000fe40000000000 */
[----:B------:R-:W-:-:S07]  /*3050*/  IADD3 R17, PT, PT, -R17, RZ, RZ ;  /* 0x000000ff11117210 */ /* 0x000fce0007ffe1ff */
.L_x_29:
[----:B------:R-:W2:Y:S04]  /*3060*/  LDL R27, [R12+-0xc] ;  /* 0xfffff4000c1b7983 */ /* 0x000ea80000100800 */
[----:B------:R-:W3:Y:S01]  /*3070*/  LDL R19, [R14] ;  /* 0x000000000e137983 */ /* 0x000ee20000100800 */
[C---:B--2---:R-:W-:Y:S02]  /*3080*/  IADD3 R10, P2, PT, R6.reuse, R27, RZ ;  /* 0x0000001b060a7210 */ /* 0x044fe40007f5e0ff */
[----:B---3--:R-:W-:Y:S02]  /*3090*/  IADD3 R20, P1, PT, R6, R19, RZ ;  /* 0x0000001306147210 */ /* 0x008fe40007f3e0ff */
[-C--:B------:R-:W-:Y:S02]  /*30a0*/  LEA.HI.X.SX32 R11, R27, R7.reuse, 0x1, P2 ;  /* 0x000000071b0b7211 */ /* 0x080fe400010f0eff */
[----:B------:R-:W-:-:S03]  /*30b0*/  LEA.HI.X.SX32 R21, R19, R7, 0x1, P1 ;  /* 0x0000000713157211 */ /* 0x000fc600008f0eff */
[----:B------:R-:W2:Y:S04]  /*30c0*/  LD.E.U8 R8, desc[UR36][R10.64+0x3] ;  /* 0x000003240a087980 */ /* 0x000ea8000c101100 */
[----:B------:R-:W2:Y:S04]  /*30d0*/  LD.E.U8 R9, desc[UR36][R10.64+0x4] ;  /* 0x000004240a097980 */ /* 0x000ea8000c101100 */
[----:B------:R-:W3:Y:S04]  /*30e0*/  LD.E.U8 R3, desc[UR36][R20.64+0x3] ;  /* 0x0000032414037980 */ /* 0x000ee8000c101100 */
[----:B------:R-:W3:Y:S01]  /*30f0*/  LD.E.U8 R0, desc[UR36][R20.64+0x4] ;  /* 0x0000042414007980 */ /* 0x000ee2000c101100 */
[----:B--2---:R-:W-:-:S02]  /*3100*/  IMAD R9, R8, 0x100, R9 ;  /* 0x0000010008097824 */ /* 0x004fc400078e0209 */
[----:B---3--:R-:W-:-:S05]  /*3110*/  IMAD R8, R3, 0x100, R0 ;  /* 0x0000010003087824 */ /* 0x008fca00078e0200 */
[----:B------:R-:W-:-:S13]  /*3120*/  ISETP.GT.U32.AND P1, PT, R8, R9, PT ;  /* 0x000000090800720c */ /* 0x000fda0003f24070 */
[----:B------:R-:W-:Y:S04]  /*3130*/  @P1 STL [R14], R27 ;  /* 0x0000001b0e001387 */ /* 0x000fe80000100800 */
[----:B------:R0:W-:Y:S04]  /*3140*/  @P1 STL [R12+-0xc], R19 ;  /* 0xfffff4130c001387 */ /* 0x0001e80000100800 */
[----:B------:R-:W2:Y:S04]  /*3150*/  LDL R25, [R12+-0x8] ;  /* 0xfffff8000c197983 */ /* 0x000ea80000100800 */
[----:B0-----:R-:W3:Y:S01]  /*3160*/  @P1 LDL R19, [R14] ;  /* 0x000000000e131983 */ /* 0x001ee20000100800 */
[----:B--2---:R-:W-:-:S02]  /*3170*/  IADD3 R10, P3, PT, R6, R25, RZ ;  /* 0x00000019060a7210 */ /* 0x004fc40007f7e0ff */
[----:B---3--:R-:W-:-:S04]  /*3180*/  @P1 IADD3 R8, P2, PT, R6, R19, RZ ;  /* 0x0000001306081210 */ /* 0x008fc80007f5e0ff */
[-C--:B------:R-:W-:Y:S02]  /*3190*/  @P1 LEA.HI.X.SX32 R9, R19, R7.reuse, 0x1, P2 ;  /* 0x0000000713091211 */ /* 0x080fe400010f0eff */
[----:B------:R-:W-:-:S03]  /*31a0*/  LEA.HI.X.SX32 R11, R25, R7, 0x1, P3 ;  /* 0x00000007190b7211 */ /* 0x000fc600018f0eff */
[----:B------:R-:W2:Y:S04]  /*31b0*/  @P1 LD.E.U8 R3, desc[UR36][R8.64+0x3] ;  /* 0x0000032408031980 */ /* 0x000ea8000c101100 */
[----:B------:R-:W3:Y:S04]  /*31c0*/  @P1 LD.E.U8 R0, desc[UR36][R8.64+0x4] ;  /* 0x0000042408001980 */ /* 0x000ee8000c101100 */
[----:B------:R-:W4:Y:S04]  /*31d0*/  LD.E.U8 R20, desc[UR36][R10.64+0x3] ;  /* 0x000003240a147980 */ /* 0x000f28000c101100 */
[----:B------:R-:W4:Y:S01]  /*31e0*/  LD.E.U8 R21, desc[UR36][R10.64+0x4] ;  /* 0x000004240a157980 */ /* 0x000f22000c101100 */
[----:B--2---:R-:W-:-:S02]  /*31f0*/  LOP3.LUT R27, R3, 0xffff, RZ, 0xc0, !PT ;  /* 0x0000ffff031b7812 */ /* 0x004fc400078ec0ff */
[----:B---3--:R-:W-:-:S05]  /*3200*/  LOP3.LUT R18, R0, 0xff, RZ, 0xc0, !PT ;  /* 0x000000ff00127812 */ /* 0x008fca00078ec0ff */
[----:B------:R-:W-:Y:S02]  /*3210*/  IMAD R18, R27, 0x100, R18 ;  /* 0x000001001b127824 */ /* 0x000fe400078e0212 */
[----:B----4-:R-:W-:-:S05]  /*3220*/  IMAD R21, R20, 0x100, R21 ;  /* 0x0000010014157824 */ /* 0x010fca00078e0215 */
        /* <DEDUP_REMOVED lines=20> */
[----:B------:R-:W2:Y:S04]  /*3370*/  LDL R21, [R12] ;  /* 0x000000000c157983 */ /* 0x000ea80000100800 */
        /* <DEDUP_REMOVED lines=9> */
[----:B------:R-:W-:-:S02]  /*3410*/  VIADD R17, R17, 0x4 ;  /* 0x0000000411117836 */ /* 0x000fc40000000000 */
[----:B------:R-:W-:Y:S01]  /*3420*/  VIADD R15, R15, 0x4 ;  /* 0x000000040f0f7836 */ /* 0x000fe20000000000 */
[----:B--2---:R-:W-:Y:S02]  /*3430*/  LOP3.LUT R3, R3, 0xffff, RZ, 0xc0, !PT ;  /* 0x0000ffff03037812 */ /* 0x004fe400078ec0ff */
[----:B---3--:R-:W-:-:S05]  /*3440*/  LOP3.LUT R0, R0, 0xff, RZ, 0xc0, !PT ;  /* 0x000000ff00007812 */ /* 0x008fca00078ec0ff */
[----:B------:R-:W-:Y:S02]  /*3450*/  IMAD R0, R3, 0x100, R0 ;  /* 0x0000010003007824 */ /* 0x000fe400078e0200 */
[----:B----4-:R-:W-:-:S05]  /*3460*/  IMAD R25, R18, 0x100, R25 ;  /* 0x0000010012197824 */ /* 0x010fca00078e0219 */
[----:B------:R-:W-:-:S13]  /*3470*/  ISETP.GT.U32.AND P1, PT, R0, R25, PT ;  /* 0x000000190000720c */ /* 0x000fda0003f24070 */
[----:B------:R-:W-:Y:S04]  /*3480*/  @P1 STL [R14], R21 ;  /* 0x000000150e001387 */ /* 0x000fe80000100800 */
[----:B------:R0:W-:Y:S01]  /*3490*/  @P1 STL [R12], R19 ;  /* 0x000000130c001387 */ /* 0x0001e20000100800 */
[----:B------:R-:W-:Y:S01]  /*34a0*/  ISETP.NE.AND P1, PT, R17, RZ, PT ;  /* 0x000000ff1100720c */ /* 0x000fe20003f25270 */
[----:B0-----:R-:W-:-:S12]  /*34b0*/  VIADD R12, R12, 0x10 ;  /* 0x000000100c0c7836 */ /* 0x001fd80000000000 */
[----:B------:R-:W-:Y:S05]  /*34c0*/  @P1 BRA `(.L_x_29) ;  /* 0xfffffff800e41947 */ /* 0x000fea000383ffff */
[----:B------:R-:W-:Y:S05]  /*34d0*/  BSYNC.RECONVERGENT B3 ;  /* 0x0000000000037941 */ /* 0x000fea0003800200 */
.L_x_28:
[----:B------:R-:W-:-:S07]  /*34e0*/  IADD3 R3, PT, PT, R15, 0x1, RZ ;  /* 0x000000010f037810 */ /* 0x000fce0007ffe0ff */
.L_x_27:
[----:B------:R-:W-:Y:S05]  /*34f0*/  BSYNC.RECONVERGENT B2 ;  /* 0x0000000000027941 */ /* 0x000fea0003800200 */
.L_x_26:
[----:B------:R-:W-:-:S13]  /*3500*/  LOP3.LUT P1, RZ, R13, 0x3, RZ, 0xc0, !PT ;  /* 0x000000030dff7812 */ /* 0x000fda000782c0ff */
[----:B------:R-:W-:Y:S05]  /*3510*/  @!P1 BRA `(.L_x_25) ;  /* 0x0000000000f09947 */ /* 0x000fea0003800000 */
[----:B------:R-:W-:Y:S01]  /*3520*/  LOP3.LUT R9, R5, 0x3, RZ, 0x3c, !PT ;  /* 0x0000000305097812 */ /* 0x000fe200078e3cff */
[----:B------:R-:W-:Y:S04]  /*3530*/  BSSY.RECONVERGENT B2, `(.L_x_30) ;  /* 0x0000029000027945 */ /* 0x000fe80003800200 */
[----:B------:R-:W-:-:S05]  /*3540*/  IMAD.IADD R9, R26, 0x1, R9 ;  /* 0x000000011a097824 */ /* 0x000fca00078e0209 */
[C---:B------:R-:W-:Y:S02]  /*3550*/  LOP3.LUT R8, R9.reuse, 0x3, RZ, 0xc0, !PT ;  /* 0x0000000309087812 */ /* 0x040fe400078ec0ff */
[----:B------:R-:W-:Y:S02]  /*3560*/  LOP3.LUT R0, R9, 0x1, RZ, 0xc0, !PT ;  /* 0x0000000109007812 */ /* 0x000fe400078ec0ff */
[----:B------:R-:W-:Y:S02]  /*3570*/  ISETP.NE.AND P2, PT, R8, 0x1, PT ;  /* 0x000000010800780c */ /* 0x000fe40003f45270 */
[----:B------:R-:W-:-:S11]  /*3580*/  ISETP.NE.U32.AND P1, PT, R0, 0x1, PT ;  /* 0x000000010000780c */ /* 0x000fd60003f25070 */
[----:B------:R-:W-:Y:S05]  /*3590*/  @!P2 BRA `(.L_x_31) ;  /* 0x000000000088a947 */ /* 0x000fea0003800000 */
[----:B------:R-:W-:Y:S01]  /*35a0*/  IMAD R0, R3, 0x4, R24 ;  /* 0x0000000403007824 */ /* 0x000fe200078e0218 */
[----:B------:R-:W2:Y:S04]  /*35b0*/  LDL R15, [R14] ;  /* 0x000000000e0f7983 */ /* 0x000ea80000100800 */
[----:B------:R-:W3:Y:S01]  /*35c0*/  LDL R19, [R0] ;  /* 0x0000000000137983 */ /* 0x000ee20000100800 */
[C---:B--2---:R-:W-:Y:S02]  /*35d0*/  IADD3 R8, P2, PT, R6.reuse, R15, RZ ;  /* 0x0000000f06087210 */ /* 0x044fe40007f5e0ff */
[----:B---3--:R-:W-:Y:S02]  /*35e0*/  IADD3 R10, P3, PT, R6, R19, RZ ;  /* 0x00000013060a7210 */ /* 0x008fe40007f7e0ff */
[----:B------:R-:W-:-:S02]  /*35f0*/  LEA.HI.X.SX32 R9, R15, R7, 0x1, P2 ;  /* 0x000000070f097211 */ /* 0x000fc400010f0eff */
        /* <DEDUP_REMOVED lines=9> */
[----:B------:R0:W-:Y:S04]  /*3690*/  @P2 STL [R0], R15 ;  /* 0x0000000f00002387 */ /* 0x0001e80000100800 */
[----:B------:R-:W2:Y:S04]  /*36a0*/  LDL R21, [R0+0x4] ;  /* 0x0000040000157983 */ /* 0x000ea80000100800 */
        /* <DEDUP_REMOVED lines=9> */
[----:B------:R-:W-:Y:S01]  /*3740*/  VIADD R3, R3, 0x2 ;  /* 0x0000000203037836 */ /* 0x000fe20000000000 */
[----:B--2---:R-:W-:-:S02]  /*3750*/  LOP3.LUT R17, R17, 0xffff, RZ, 0xc0, !PT ;  /* 0x0000ffff11117812 */ /* 0x004fc400078ec0ff */
[----:B---3--:R-:W-:-:S05]  /*3760*/  LOP3.LUT R18, R18, 0xff, RZ, 0xc0, !PT ;  /* 0x000000ff12127812 */ /* 0x008fca00078ec0ff */
[----:B------:R-:W-:Y:S02]  /*3770*/  IMAD R18, R17, 0x100, R18 ;  /* 0x0000010011127824 */ /* 0x000fe400078e0212 */
[----:B----4-:R-:W-:-:S05]  /*3780*/  IMAD R11, R10, 0x100, R11 ;  /* 0x000001000a0b7824 */ /* 0x010fca00078e020b */
[----:B------:R-:W-:-:S13]  /*3790*/  ISETP.GT.U32.AND P2, PT, R18, R11, PT ;  /* 0x0000000b1200720c */ /* 0x000fda0003f44070 */
[----:B------:R0:W-:Y:S04]  /*37a0*/  @P2 STL [R14], R21 ;  /* 0x000000150e002387 */ /* 0x0001e80000100800 */
[----:B------:R0:W-:Y:S02]  /*37b0*/  @P2 STL [R0+0x4], R15 ;  /* 0x0000040f00002387 */ /* 0x0001e40000100800 */
.L_x_31:
[----:B------:R-:W-:Y:S05]  /*37c0*/  BSYNC.RECONVERGENT B2 ;  /* 0x0000000000027941 */ /* 0x000fea0003800200 */
.L_x_30:
[----:B------:R-:W-:Y:S05]  /*37d0*/  @P1 BRA `(.L_x_25) ;  /* 0x0000000000401947 */ /* 0x000fea0003800000 */
[----:B------:R-:W-:Y:S01]  /*37e0*/  IMAD R12, R3, 0x4, R24 ;  /* 0x00000004030c7824 */ /* 0x000fe200078e0218 */
[----:B0-----:R-:W2:Y:S04]  /*37f0*/  LDL R15, [R14] ;  /* 0x000000000e0f7983 */ /* 0x001ea80000100800 */
        /* <DEDUP_REMOVED lines=12> */
[----:B------:R1:W-:Y:S04]  /*38c0*/  @P1 STL [R14], R17 ;  /* 0x000000110e001387 */ /* 0x0003e80000100800 */
[----:B------:R1:W-:Y:S02]  /*38d0*/  @P1 STL [R12], R15 ;  /* 0x0000000f0c001387 */ /* 0x0003e40000100800 */
.L_x_25:
[----:B------:R-:W-:Y:S05]  /*38e0*/  BSYNC.RECONVERGENT B1 ;  /* 0x0000000000017941 */ /* 0x000fea0003800200 */
.L_x_24:
[----:B------:R-:W-:Y:S01]  /*38f0*/  VIADD R5, R5, 0x1 ;  /* 0x0000000105057836 */ /* 0x000fe20000000000 */
[----:B------:R-:W-:Y:S06]  /*3900*/  @P0 BRA `(.L_x_32) ;  /* 0xfffffff400880947 */ /* 0x000fec000383ffff */
[----:B------:R-:W-:Y:S05]  /*3910*/  BSYNC.RECONVERGENT B0 ;  /* 0x0000000000007941 */ /* 0x000fea0003800200 */
.L_x_23:
[----:B------:R-:W-:Y:S01]  /*3920*/  ISETP.GE.U32.AND P0, PT, R26, 0x8, PT ;  /* 0x000000081a00780c */ /* 0x000fe20003f06070 */
[----:B------:R-:W-:Y:S01]  /*3930*/  BSSY.RECONVERGENT B9, `(.L_x_33) ;  /* 0x00000b0000097945 */ /* 0x000fe20003800200 */
[----:B------:R-:W-:-:S11]  /*3940*/  IMAD.MOV.U32 R27, RZ, RZ, RZ ;  /* 0x000000ffff1b7224 */ /* 0x000fd600078e00ff */
[----:B------:R-:W-:Y:S05]  /*3950*/  @!P0 BRA `(.L_x_34) ;  /* 0x0000000800b48947 */ /* 0x000fea0003800000 */
[----:B------:R-:W-:Y:S01]  /*3960*/  LOP3.LUT R27, R26, 0x7ffffff8, RZ, 0xc0, !PT ;  /* 0x7ffffff81a1b7812 */ /* 0x000fe200078ec0ff */
[----:B------:R-:W-:-:S03]  /*3970*/  VIADD R19, R1, 0x20 ;  /* 0x0000002001137836 */ /* 0x000fc60000000000 */
[----:B------:R-:W-:-:S07]  /*3980*/  IADD3 R25, PT, PT, -R27, RZ, RZ ;  /* 0x000000ff1b197210 */ /* 0x000fce0007ffe1ff */
.L_x_43:
[----:B------:R-:W2:Y:S01]  /*3990*/  LDC.64 R6, c[0x4][0x8] ;  /* 0x01000200ff067b82 */ /* 0x000ea20000000a00 */
[----:B------:R-:W3:Y:S04]  /*39a0*/  LDL R3, [R19+-0x10] ;  /* 0xfffff00013037983 */ /* 0x000ee80000100800 */
[----:B--2---:R-:W3:Y:S01]  /*39b0*/  LDG.E.64 R4, desc[UR36][R6.64] ;  /* 0x0000002406047981 */ /* 0x004ee2000c1e1b00 */
[----:B------:R-:W1:Y:S01]  /*39c0*/  LDCU UR4, c[0x0][0x2f8] ;  /* 0x00005f00ff0477ac */ /* 0x000e620008000800 */
[----:B------:R-:W-:Y:S02]  /*39d0*/  MOV R8, 0x0 ;  /* 0x0000000000087802 */ /* 0x000fe40000000f00 */
[----:B---3--:R-:W-:-:S04]  /*39e0*/  IADD3 R4, P0, PT, R4, R3, RZ ;  /* 0x0000000304047210 */ /* 0x008fc80007f1e0ff */
[----:B------:R-:W-:-:S05]  /*39f0*/  LEA.HI.X.SX32 R5, R3, R5, 0x1, P0 ;  /* 0x0000000503057211 */ /* 0x000fca00000f0eff */
[----:B0-----:R-:W2:Y:S04]  /*3a00*/  LD.E.U8 R0, desc[UR36][R4.64+0x3] ;  /* 0x0000032404007980 */ /* 0x001ea8000c101100 */
[----:B------:R0:W2:Y:S01]  /*3a10*/  LD.E.U8 R3, desc[UR36][R4.64+0x4] ;  /* 0x0000042404037980 */ /* 0x0000a2000c101100 */
[----:B------:R-:W-:Y:S01]  /*3a20*/  IADD3 R10, P0, PT, R4, 0x7, RZ ;  /* 0x00000007040a7810 */ /* 0x000fe20007f1e0ff */
[----:B-1----:R-:W-:Y:S01]  /*3a30*/  VIADD R17, R16, -UR4 ;  /* 0x8000000410117c36 */ /* 0x002fe20008000000 */
[----:B------:R-:W1:Y:S01]  /*3a40*/  LDC.64 R8, c[0x4][R8] ;  /* 0x0100000008087b82 */ /* 0x000e620000000a00 */
[----:B------:R-:W0:Y:S01]  /*3a50*/  LDCU.64 UR4, c[0x4][0x18] ;  /* 0x01000300ff0477ac */ /* 0x000e220008000a00 */
[----:B------:R-:W-:Y:S02]  /*3a60*/  VIADD R25, R25, 0x8 ;  /* 0x0000000819197836 */ /* 0x000fe40000000000 */
[----:B------:R-:W-:-:S02]  /*3a70*/  IMAD.X R11, RZ, RZ, R5, P0 ;  /* 0x000000ffff0b7224 */ /* 0x000fc400000e0605 */
[----:B------:R-:W-:Y:S01]  /*3a80*/  IMAD.MOV.U32 R6, RZ, RZ, R16 ;  /* 0x000000ffff067224 */ /* 0x000fe200078e0010 */
[----:B------:R-:W-:Y:S01]  /*3a90*/  ISETP.NE.AND P0, PT, R25, RZ, PT ;  /* 0x000000ff1900720c */ /* 0x000fe20003f05270 */
[----:B------:R-:W-:Y:S01]  /*3aa0*/  IMAD.MOV.U32 R7, RZ, RZ, R2 ;  /* 0x000000ffff077224 */ /* 0x000fe200078e0002 */
[----:B------:R-:W-:Y:S01]  /*3ab0*/  STL.64 [R17], R10 ;  /* 0x0000000a11007387 */ /* 0x000fe20000100a00 */
[----:B0-----:R-:W-:Y:S02]  /*3ac0*/  IMAD.U32 R4, RZ, RZ, UR4 ;  /* 0x00000004ff047e24 */ /* 0x001fe4000f8e00ff */
[----:B------:R-:W-:Y:S02]  /*3ad0*/  IMAD.U32 R5, RZ, RZ, UR5 ;  /* 0x00000005ff057e24 */ /* 0x000fe4000f8e00ff */
[----:B--2---:R-:W-:-:S05]  /*3ae0*/  IMAD R0, R0, 0x100, R3 ;  /* 0x0000010000007824 */ /* 0x004fca00078e0203 */
[----:B------:R0:W-:Y:S02]  /*3af0*/  STL [R17+0x8], R0 ;  /* 0x0000080011007387 */ /* 0x0001e40000100800 */
[----:B01----:R-:W-:-:S07]  /*3b00*/  P2R R0, PR, RZ, 0x1 ;  /* 0x00000001ff007803 */ /* 0x003fce0000000000 */
[----:B------:R-:W-:-:S07]  /*3b10*/  LEPC R20, `(.L_x_35) ;  /* 0x000000001014794e */ /* 0x000fce0000000000 */
[----:B------:R-:W-:Y:S05]  /*3b20*/  CALL.ABS.NOINC R8 ;  /* 0x0000000008007343 */ /* 0x000fea0003c00000 */
.L_x_35:
[----:B------:R-:W0:Y:S01]  /*3b30*/  LDC.64 R4, c[0x4][0x8] ;  /* 0x01000200ff047b82 */ /* 0x000e220000000a00 */
[----:B------:R-:W2:Y:S01]  /*3b40*/  LDL R3, [R19+-0xc] ;  /* 0xfffff40013037983 */ /* 0x000ea20000100800 */
[----:B------:R-:W-:Y:S01]  /*3b50*/  MOV R18, 0x0 ;  /* 0x0000000000127802 */ /* 0x000fe20000000f00 */
[----:B------:R-:W1:Y:S02]  /*3b60*/  LDCU.64 UR4, c[0x4][0x18] ;  /* 0x01000300ff0477ac */ /* 0x000e640008000a00 */
[----:B0-----:R-:W2:Y:S02]  /*3b70*/  LDG.E.64 R4, desc[UR36][R4.64] ;  /* 0x0000002404047981 */ /* 0x001ea4000c1e1b00 */
[----:B--2---:R-:W-:-:S04]  /*3b80*/  IADD3 R6, P0, PT, R4, R3, RZ ;  /* 0x0000000304067210 */ /* 0x004fc80007f1e0ff */
[----:B------:R-:W-:-:S05]  /*3b90*/  LEA.HI.X.SX32 R7, R3, R5, 0x1, P0 ;  /* 0x0000000503077211 */ /* 0x000fca00000f0eff */
[----:B------:R-:W2:Y:S04]  /*3ba0*/  LD.E.U8 R0, desc[UR36][R6.64+0x3] ;  /* 0x0000032406007980 */ /* 0x000ea8000c101100 */
[----:B------:R0:W2:Y:S01]  /*3bb0*/  LD.E.U8 R3, desc[UR36][R6.64+0x4] ;  /* 0x0000042406037980 */ /* 0x0000a2000c101100 */
[----:B------:R-:W-:Y:S01]  /*3bc0*/  IADD3 R10, P0, PT, R6, 0x7, RZ ;  /* 0x00000007060a7810 */ /* 0x000fe20007f1e0ff */
[----:B------:R3:W4:Y:S01]  /*3bd0*/  LDC.64 R8, c[0x4][R18] ;  /* 0x0100000012087b82 */ /* 0x0007220000000a00 */
[----:B-1----:R-:W-:Y:S01]  /*3be0*/  IMAD.U32 R4, RZ, RZ, UR4 ;  /* 0x00000004ff047e24 */ /* 0x002fe2000f8e00ff */
[----:B------:R-:W-:Y:S02]  /*3bf0*/  MOV R5, UR5 ;  /* 0x0000000500057c02 */ /* 0x000fe40008000f00 */
[----:B------:R-:W-:-:S02]  /*3c00*/  IMAD.X R11, RZ, RZ, R7, P0 ;  /* 0x000000ffff0b7224 */ /* 0x000fc400000e0607 */
[----:B0-----:R-:W-:-:S03]  /*3c10*/  IMAD.MOV.U32 R6, RZ, RZ, R16 ;  /* 0x000000ffff067224 */ /* 0x001fc600078e0010 */
[----:B------:R3:W-:Y:S01]  /*3c20*/  STL.64 [R17], R10 ;  /* 0x0000000a11007387 */ /* 0x0007e20000100a00 */
[----:B------:R-:W-:Y:S02]  /*3c30*/  IMAD.MOV.U32 R7, RZ, RZ, R2 ;  /* 0x000000ffff077224 */ /* 0x000fe400078e0002 */
[----:B--2---:R-:W-:-:S05]  /*3c40*/  IMAD R0, R0, 0x100, R3 ;  /* 0x0000010000007824 */ /* 0x004fca00078e0203 */
[----:B----4-:R3:W-:Y:S02]  /*3c50*/  STL [R17+0x8], R0 ;  /* 0x0000080011007387 */ /* 0x0107e40000100800 */
[----:B------:R-:W-:-:S07]  /*3c60*/  LEPC R20, `(.L_x_36) ;  /* 0x000000001014794e */ /* 0x000fce0000000000 */
[----:B---3--:R-:W-:Y:S05]  /*3c70*/  CALL.ABS.NOINC R8 ;  /* 0x0000000008007343 */ /* 0x008fea0003c00000 */
.L_x_36:
[----:B------:R-:W0:Y:S01]  /*3c80*/  LDC.64 R4, c[0x4][0x8] ;  /* 0x01000200ff047b82 */ /* 0x000e220000000a00 */
[----:B------:R-:W2:Y:S01]  /*3c90*/  LDL R3, [R19+-0x8] ;  /* 0xfffff80013037983 */ /* 0x000ea20000100800 */
[----:B------:R-:W1:Y:S03]  /*3ca0*/  LDCU.64 UR4, c[0x4][0x18] ;  /* 0x01000300ff0477ac */ /* 0x000e660008000a00 */
[----:B0-----:R-:W2:Y:S02]  /*3cb0*/  LDG.E.64 R4, desc[UR36][R4.64] ;  /* 0x0000002404047981 */ /* 0x001ea4000c1e1b00 */
[----:B--2---:R-:W-:-:S04]  /*3cc0*/  IADD3 R12, P0, PT, R4, R3, RZ ;  /* 0x00000003040c7210 */ /* 0x004fc80007f1e0ff */
[----:B------:R-:W-:-:S05]  /*3cd0*/  LEA.HI.X.SX32 R13, R3, R5, 0x1, P0 ;  /* 0x00000005030d7211 */ /* 0x000fca00000f0eff */
[----:B------:R-:W2:Y:S04]  /*3ce0*/  LD.E.U8 R0, desc[UR36][R12.64+0x3] ;  /* 0x000003240c007980 */ /* 0x000ea8000c101100 */
[----:B------:R-:W2:Y:S01]  /*3cf0*/  LD.E.U8 R3, desc[UR36][R12.64+0x4] ;  /* 0x000004240c037980 */ /* 0x000ea2000c101100 */
[----:B------:R-:W-:Y:S01]  /*3d00*/  IADD3 R10, P0, PT, R12, 0x7, RZ ;  /* 0x000000070c0a7810 */ /* 0x000fe20007f1e0ff */
[----:B------:R0:W3:Y:S01]  /*3d10*/  LDC.64 R8, c[0x4][R18] ;  /* 0x0100000012087b82 */ /* 0x0000e20000000a00 */
[----:B-1----:R-:W-:Y:S02]  /*3d20*/  IMAD.U32 R4, RZ, RZ, UR4 ;  /* 0x00000004ff047e24 */ /* 0x002fe4000f8e00ff */
[----:B------:R-:W-:Y:S02]  /*3d30*/  IMAD.U32 R5, RZ, RZ, UR5 ;  /* 0x00000005ff057e24 */ /* 0x000fe4000f8e00ff */
[----:B------:R-:W-:-:S02]  /*3d40*/  IMAD.X R11, RZ, RZ, R13, P0 ;  /* 0x000000ffff0b7224 */ /* 0x000fc400000e060d */
[----:B------:R-:W-:Y:S02]  /*3d50*/  IMAD.MOV.U32 R6, RZ, RZ, R16 ;  /* 0x000000ffff067224 */ /* 0x000fe400078e0010 */
[----:B------:R-:W-:Y:S01]  /*3d60*/  IMAD.MOV.U32 R7, RZ, RZ, R2 ;  /* 0x000000ffff077224 */ /* 0x000fe200078e0002 */
[----:B------:R0:W-:Y:S01]  /*3d70*/  STL.64 [R17], R10 ;  /* 0x0000000a11007387 */ /* 0x0001e20000100a00 */
[----:B--2---:R-:W-:-:S05]  /*3d80*/  IMAD R0, R0, 0x100, R3 ;  /* 0x0000010000007824 */ /* 0x004fca00078e0203 */
[----:B---3--:R0:W-:Y:S02]  /*3d90*/  STL [R17+0x8], R0 ;  /* 0x0000080011007387 */ /* 0x0081e40000100800 */
[----:B------:R-:W-:-:S07]  /*3da0*/  LEPC R20, `(.L_x_37) ;  /* 0x000000001014794e */ /* 0x000fce0000000000 */
[----:B0-----:R-:W-:Y:S05]  /*3db0*/  CALL.ABS.NOINC R8 ;  /* 0x0000000008007343 */ /* 0x001fea0003c00000 */
.L_x_37:
        /* <DEDUP_REMOVED lines=10> */
[----:B-1----:R-:W-:Y:S01]  /*3e60*/  IMAD.U32 R4, RZ, RZ, UR4 ;  /* 0x00000004ff047e24 */ /* 0x002fe2000f8e00ff */
[----:B------:R-:W-:Y:S01]  /*3e70*/  MOV R5, UR5 ;  /* 0x0000000500057c02 */ /* 0x000fe20008000f00 */
[----:B------:R-:W-:Y:S02]  /*3e80*/  IMAD.MOV.U32 R6, RZ, RZ, R16 ;  /* 0x000000ffff067224 */ /* 0x000fe400078e0010 */
[----:B------:R-:W-:-:S02]  /*3e90*/  IMAD.X R11, RZ, RZ, R13, P0 ;  /* 0x000000ffff0b7224 */ /* 0x000fc400000e060d */
[----:B------:R-:W-:-:S03]  /*3ea0*/  IMAD.MOV.U32 R7, RZ, RZ, R2 ;  /* 0x000000ffff077224 */ /* 0x000fc600078e0002 */
[----:B------:R0:W-:Y:S01]  /*3eb0*/  STL.64 [R17], R10 ;  /* 0x0000000a11007387 */ /* 0x0001e20000100a00 */
[----:B--2---:R-:W-:-:S05]  /*3ec0*/  IMAD R0, R0, 0x100, R3 ;  /* 0x0000010000007824 */ /* 0x004fca00078e0203 */
[----:B---3--:R0:W-:Y:S02]  /*3ed0*/  STL [R17+0x8], R0 ;  /* 0x0000080011007387 */ /* 0x0081e40000100800 */
[----:B------:R-:W-:-:S07]  /*3ee0*/  LEPC R20, `(.L_x_38) ;  /* 0x000000001014794e */ /* 0x000fce0000000000 */
[----:B0-----:R-:W-:Y:S05]  /*3ef0*/  CALL.ABS.NOINC R8 ;  /* 0x0000000008007343 */ /* 0x001fea0003c00000 */
.L_x_38:
[----:B------:R-:W0:Y:S01]  /*3f00*/  LDC.64 R4, c[0x4][0x8] ;  /* 0x01000200ff047b82 */ /* 0x000e220000000a00 */
[----:B------:R-:W2:Y:S01]  /*3f10*/  LDL R3, [R19] ;  /* 0x0000000013037983 */ /* 0x000ea20000100800 */
        /* <DEDUP_REMOVED lines=18> */
.L_x_39:
[----:B------:R-:W0:Y:S01]  /*4040*/  LDC.64 R4, c[0x4][0x8] ;  /* 0x01000200ff047b82 */ /* 0x000e220000000a00 */
[----:B------:R-:W2:Y:S01]  /*4050*/  LDL R3, [R19+0x4] ;  /* 0x0000040013037983 */ /* 0x000ea20000100800 */
        /* <DEDUP_REMOVED lines=18> */
.L_x_40:
        /* <DEDUP_REMOVED lines=20> */
.L_x_41:
        /* <DEDUP_REMOVED lines=20> */
.L_x_42:
[----:B------:R-:W-:Y:S01]  /*4400*/  ISETP.NE.AND P6, PT, R25, RZ, PT ;  /* 0x000000ff1900720c */ /* 0x000fe20003fc5270 */
[----:B------:R-:W-:-:S12]  /*4410*/  VIADD R19, R19, 0x20 ;  /* 0x0000002013137836 */ /* 0x000fd80000000000 */
[----:B------:R-:W-:Y:S05]  /*4420*/  @P6 BRA `(.L_x_43) ;  /* 0xfffffff400586947 */ /* 0x000fea000383ffff */
.L_x_34:
[----:B------:R-:W-:Y:S05]  /*4430*/  BSYNC.RECONVERGENT B9 ;  /* 0x0000000000097941 */ /* 0x000fea0003800200 */
.L_x_33:
[----:B0-----:R-:W-:-:S13]  /*4440*/  LOP3.LUT P0, R0, R26, 0x7, RZ, 0xc0, !PT ;  /* 0x000000071a007812 */ /* 0x001fda000780c0ff */
[----:B------:R-:W-:Y:S05]  /*4450*/  @!P0 BRA `(.L_x_22) ;  /* 0x0000000800888947 */ /* 0x000fea0003800000 */
[----:B------:R-:W-:Y:S01]  /*4460*/  ISETP.GE.U32.AND P0, PT, R0, 0x4, PT ;  /* 0x000000040000780c */ /* 0x000fe20003f06070 */
[----:B------:R-:W-:Y:S01]  /*4470*/  BSSY.RECONVERGENT B9, `(.L_x_44) ;  /* 0x0000056000097945 */ /* 0x000fe20003800200 */
[----:B------:R-:W-:-:S11]  /*4480*/  LOP3.LUT R18, R26, 0x3, RZ, 0xc0, !PT ;  /* 0x000000031a127812 */ /* 0x000fd600078ec0ff */
[----:B------:R-:W-:Y:S05]  /*4490*/  @!P0 BRA `(.L_x_45) ;  /* 0x00000004004c8947 */ /* 0x000fea0003800000 */
[----:B------:R-:W0:Y:S01]  /*44a0*/  LDC.64 R4, c[0x4][0x8] ;  /* 0x01000200ff047b82 */ /* 0x000e220000000a00 */
[----:B------:R-:W-:Y:S01]  /*44b0*/  IMAD R19, R27, 0x4, R24 ;  /* 0x000000041b137824 */ /* 0x000fe200078e0218 */
[----:B-1----:R-:W-:Y:S01]  /*44c0*/  MOV R17, 0x0 ;  /* 0x0000000000117802 */ /* 0x002fe20000000f00 */
[----:B------:R-:W1:Y:S03]  /*44d0*/  LDCU.64 UR4, c[0x4][0x18] ;  /* 0x01000300ff0477ac */ /* 0x000e660008000a00 */
[----:B------:R-:W2:Y:S04]  /*44e0*/  LDL R3, [R19] ;  /* 0x0000000013037983 */ /* 0x000ea80000100800 */
[----:B0-----:R-:W2:Y:S02]  /*44f0*/  LDG.E.64 R4, desc[UR36][R4.64] ;  /* 0x0000002404047981 */ /* 0x001ea4000c1e1b00 */
[----:B--2---:R-:W-:-:S04]  /*4500*/  IADD3 R6, P0, PT, R4, R3, RZ ;  /* 0x0000000304067210 */ /* 0x004fc80007f1e0ff */
[----:B------:R-:W-:-:S05]  /*4510*/  LEA.HI.X.SX32 R7, R3, R5, 0x1, P0 ;  /* 0x0000000503077211 */ /* 0x000fca00000f0eff */
[----:B------:R-:W2:Y:S04]  /*4520*/  LD.E.U8 R0, desc[UR36][R6.64+0x3] ;  /* 0x0000032406007980 */ /* 0x000ea8000c101100 */
[----:B------:R0:W2:Y:S01]  /*4530*/  LD.E.U8 R3, desc[UR36][R6.64+0x4] ;  /* 0x0000042406037980 */ /* 0x0000a2000c101100 */
[----:B------:R-:W-:Y:S01]  /*4540*/  IADD3 R10, P0, PT, R6, 0x7, RZ ;  /* 0x00000007060a7810 */ /* 0x000fe20007f1e0ff */
[----:B------:R3:W4:Y:S01]  /*4550*/  LDC.64 R8, c[0x4][R17] ;  /* 0x0100000011087b82 */ /* 0x0007220000000a00 */
[----:B-1----:R-:W-:Y:S02]  /*4560*/  IMAD.U32 R4, RZ, RZ, UR4 ;  /* 0x00000004ff047e24 */ /* 0x002fe4000f8e00ff */
[----:B------:R-:W-:Y:S02]  /*4570*/  IMAD.U32 R5, RZ, RZ, UR5 ;  /* 0x00000005ff057e24 */ /* 0x000fe4000f8e00ff */
        /* <DEDUP_REMOVED lines=8> */
.L_x_46:
        /* <DEDUP_REMOVED lines=10> */
[----:B-1----:R-:W-:Y:S01]  /*46a0*/  MOV R4, UR4 ;  /* 0x0000000400047c02 */ /* 0x002fe20008000f00 */
        /* <DEDUP_REMOVED lines=9> */
.L_x_47:
        /* <DEDUP_REMOVED lines=20> */
.L_x_48:
        /* <DEDUP_REMOVED lines=20> */
.L_x_49:
[----:B------:R-:W-:-:S07]  /*49c0*/  VIADD R27, R27, 0x4 ;  /* 0x000000041b1b7836 */ /* 0x000fce0000000000 */
.L_x_45:
[----:B------:R-:W-:Y:S05]  /*49d0*/  BSYNC.RECONVERGENT B9 ;  /* 0x0000000000097941 */ /* 0x000fea0003800200 */
.L_x_44:
[----:B------:R-:W-:-:S13]  /*49e0*/  ISETP.NE.AND P0, PT, R18, RZ, PT ;  /* 0x000000ff1200720c */ /* 0x000fda0003f05270 */
[----:B------:R-:W-:Y:S05]  /*49f0*/  @!P0 BRA `(.L_x_22) ;  /* 0x0000000400208947 */ /* 0x000fea0003800000 */
[----:B------:R-:W-:Y:S01]  /*4a00*/  ISETP.NE.AND P0, PT, R18, 0x1, PT ;  /* 0x000000011200780c */ /* 0x000fe20003f05270 */
[----:B------:R-:W-:-:S12]  /*4a10*/  BSSY.RECONVERGENT B9, `(.L_x_50) ;  /* 0x000002d000097945 */ /* 0x000fd80003800200 */
        /* <DEDUP_REMOVED lines=23> */
.L_x_52:
        /* <DEDUP_REMOVED lines=16> */
[----:B--2---:R-:W-:-:S05]  /*4c90*/  LEA R0, R0, R3, 0x8 ;  /* 0x0000000300007211 */ /* 0x004fca00078e40ff */
[----:B---3--:R0:W-:Y:S02]  /*4ca0*/  STL [R1+0x8], R0 ;  /* 0x0000080001007387 */ /* 0x0081e40000100800 */
[----:B------:R-:W-:-:S07]  /*4cb0*/  LEPC R20, `(.L_x_53) ;  /* 0x000000001014794e */ /* 0x000fce0000000000 */
[----:B0-----:R-:W-:Y:S05]  /*4cc0*/  CALL.ABS.NOINC R8 ;  /* 0x0000000008007343 */ /* 0x001fea0003c00000 */
.L_x_53:
[----:B------:R-:W-:-:S07]  /*4cd0*/  VIADD R27, R27, 0x2 ;  /* 0x000000021b1b7836 */ /* 0x000fce0000000000 */
.L_x_51:
[----:B------:R-:W-:Y:S05]  /*4ce0*/  BSYNC.RECONVERGENT B9 ;  /* 0x0000000000097941 */ /* 0x000fea0003800200 */
.L_x_50:
[----:B------:R-:W-:-:S04]  /*4cf0*/  LOP3.LUT R26, R26, 0x1, RZ, 0xc0, !PT ;  /* 0x000000011a1a7812 */ /* 0x000fc800078ec0ff */
[----:B------:R-:W-:-:S13]  /*4d00*/  ISETP.NE.U32.AND P0, PT, R26, 0x1, PT ;  /* 0x000000011a00780c */ /* 0x000fda0003f05070 */
[----:B------:R-:W-:Y:S05]  /*4d10*/  @P0 BRA `(.L_x_22) ;  /* 0x0000000000580947 */ /* 0x000fea0003800000 */
[----:B------:R-:W0:Y:S01]  /*4d20*/  LDC.64 R4, c[0x4][0x8] ;  /* 0x01000200ff047b82 */ /* 0x000e220000000a00 */
[----:B------:R-:W-:Y:S01]  /*4d30*/  IMAD R27, R27, 0x4, R24 ;  /* 0x000000041b1b7824 */ /* 0x000fe200078e0218 */
[----:B------:R-:W-:Y:S01]  /*4d40*/  MOV R8, 0x0 ;  /* 0x0000000000087802 */ /* 0x000fe20000000f00 */
[----:B------:R-:W2:Y:S04]  /*4d50*/  LDCU.64 UR4, c[0x4][0x18] ;  /* 0x01000300ff0477ac */ /* 0x000ea80008000a00 */
[----:B------:R-:W3:Y:S04]  /*4d60*/  LDL R27, [R27] ;  /* 0x000000001b1b7983 */ /* 0x000ee80000100800 */
[----:B0-----:R-:W3:Y:S02]  /*4d70*/  LDG.E.64 R4, desc[UR36][R4.64] ;  /* 0x0000002404047981 */ /* 0x001ee4000c1e1b00 */
[----:B---3--:R-:W-:-:S04]  /*4d80*/  IADD3 R6, P0, PT, R4, R27, RZ ;  /* 0x0000001b04067210 */ /* 0x008fc80007f1e0ff */
[----:B------:R-:W-:-:S05]  /*4d90*/  LEA.HI.X.SX32 R7, R27, R5, 0x1, P0 ;  /* 0x000000051b077211 */ /* 0x000fca00000f0eff */
[----:B------:R-:W3:Y:S04]  /*4da0*/  LD.E.U8 R0, desc[UR36][R6.64+0x3] ;  /* 0x0000032406007980 */ /* 0x000ee8000c101100 */
[----:B------:R0:W3:Y:S01]  /*4db0*/  LD.E.U8 R3, desc[UR36][R6.64+0x4] ;  /* 0x0000042406037980 */ /* 0x0000e2000c101100 */
[----:B------:R-:W-:Y:S01]  /*4dc0*/  IADD3 R10, P0, PT, R6, 0x7, RZ ;  /* 0x00000007060a7810 */ /* 0x000fe20007f1e0ff */
[----:B------:R-:W4:Y:S01]  /*4dd0*/  LDC.64 R8, c[0x4][R8] ;  /* 0x0100000008087b82 */ /* 0x000f220000000a00 */
[----:B--2---:R-:W-:Y:S02]  /*4de0*/  IMAD.U32 R4, RZ, RZ, UR4 ;  /* 0x00000004ff047e24 */ /* 0x004fe4000f8e00ff */
[----:B------:R-:W-:Y:S02]  /*4df0*/  IMAD.U32 R5, RZ, RZ, UR5 ;  /* 0x00000005ff057e24 */ /* 0x000fe4000f8e00ff */
[----:B------:R-:W-:-:S02]  /*4e00*/  IMAD.X R11, RZ, RZ, R7, P0 ;  /* 0x000000ffff0b7224 */ /* 0x000fc400000e0607 */
[----:B0-----:R-:W-:-:S03]  /*4e10*/  IMAD.MOV.U32 R6, RZ, RZ, R16 ;  /* 0x000000ffff067224 */ /* 0x001fc600078e0010 */
[----:B------:R0:W-:Y:S01]  /*4e20*/  STL.64 [R1], R10 ;  /* 0x0000000a01007387 */ /* 0x0001e20000100a00 */
[----:B------:R-:W-:Y:S02]  /*4e30*/  IMAD.MOV.U32 R7, RZ, RZ, R2 ;  /* 0x000000ffff077224 */ /* 0x000fe400078e0002 */
[----:B---3--:R-:W-:-:S05]  /*4e40*/  IMAD R0, R0, 0x100, R3 ;  /* 0x0000010000007824 */ /* 0x008fca00078e0203 */
[----:B----4-:R0:W-:Y:S02]  /*4e50*/  STL [R1+0x8], R0 ;  /* 0x0000080001007387 */ /* 0x0101e40000100800 */
[----:B------:R-:W-:-:S07]  /*4e60*/  LEPC R20, `(.L_x_22) ;  /* 0x000000001014794e */ /* 0x000fce0000000000 */
[----:B01----:R-:W-:Y:S05]  /*4e70*/  CALL.ABS.NOINC R8 ;  /* 0x0000000008007343 */ /* 0x003fea0003c00000 */
.L_x_22:
[----:B------:R-:W-:Y:S05]  /*4e80*/  BSYNC.RECONVERGENT B10 ;  /* 0x00000000000a7941 */ /* 0x000fea0003800200 */
.L_x_21:
[----:B------:R-:W2:Y:S02]  /*4e90*/  LDC.64 R4, c[0x4][0x8] ;  /* 0x01000200ff047b82 */ /* 0x000ea40000000a00 */
[----:B--2---:R-:W5:Y:S01]  /*4ea0*/  LDG.E.64 R4, desc[UR36][R4.64] ;  /* 0x0000002404047981 */ /* 0x004f62000c1e1b00 */
[----:B------:R-:W-:Y:S01]  /*4eb0*/  HFMA2 R0, -RZ, RZ, 0, 0 ;  /* 0x00000000ff007431 */ /* 0x000fe200000001ff */
[----:B------:R-:W-:Y:S06]  /*4ec0*/  BSSY.RECONVERGENT B0, `(.L_x_54) ;  /* 0x0000029000007945 */ /* 0x000fec0003800200 */
.L_x_62:
[----:B0-----:R-:W-:-:S05]  /*4ed0*/  IMAD R3, R0, 0x1c, RZ ;  /* 0x0000001c00037824 */ /* 0x001fca00078e02ff */
[----:B-----5:R-:W-:-:S05]  /*4ee0*/  IADD3 R6, P0, PT, R4, R3, RZ ;  /* 0x0000000304067210 */ /* 0x020fca0007f1e0ff */
[----:B------:R-:W-:-:S05]  /*4ef0*/  IMAD.X R7, RZ, RZ, R5, P0 ;  /* 0x000000ffff077224 */ /* 0x000fca00000e0605 */
[----:B------:R-:W2:Y:S01]  /*4f00*/  LD.E.U8 R6, desc[UR36][R6.64+0x2] ;  /* 0x0000022406067980 */ /* 0x000ea2000c101100 */
[----:B------:R-:W-:Y:S01]  /*4f10*/  BSSY.RELIABLE B9, `(.L_x_55) ;  /* 0x000001f000097945 */ /* 0x000fe20003800100 */
[----:B--2---:R-:W-:-:S13]  /*4f20*/  ISETP.NE.AND P0, PT, R6, RZ, PT ;  /* 0x000000ff0600720c */ /* 0x004fda0003f05270 */
[----:B------:R-:W-:Y:S05]  /*4f30*/  @!P0 BRA `(.L_x_56) ;  /* 0x0000000000708947 */ /* 0x000fea0003800000 */
[----:B------:R-:W-:Y:S02]  /*4f40*/  VIADD R8, R3, 0x7 ;  /* 0x0000000703087836 */ /* 0x000fe40000000000 */
[----:B------:R-:W-:-:S07]  /*4f50*/  IMAD.MOV.U32 R3, RZ, RZ, RZ ;  /* 0x000000ffff037224 */ /* 0x000fce00078e00ff */
.L_x_61:
[----:B------:R-:W-:-:S04]  /*4f60*/  IADD3 R6, P0, P1, R4, R8, R3 ;  /* 0x0000000804067210 */ /* 0x000fc8000791e003 */
[----:B0-----:R-:W-:-:S05]  /*4f70*/  IADD3.X R7, PT, PT, R5, RZ, RZ, P0, P1 ;  /* 0x000000ff05077210 */ /* 0x001fca00007e24ff */
[----:B------:R-:W2:Y:S01]  /*4f80*/  LD.E.U8 R9, desc[UR36][R6.64+0x2] ;  /* 0x0000022406097980 */ /* 0x000ea2000c101100 */
[----:B------:R-:W-:Y:S01]  /*4f90*/  BSSY.RELIABLE B1, `(.L_x_57) ;  /* 0x0000010000017945 */ /* 0x000fe20003800100 */
[----:B--2---:R-:W-:-:S13]  /*4fa0*/  ISETP.NE.AND P0, PT, R9, RZ, PT ;  /* 0x000000ff0900720c */ /* 0x004fda0003f05270 */
[----:B------:R-:W-:Y:S05]  /*4fb0*/  @!P0 BRA `(.L_x_58) ;  /* 0x0000000000148947 */ /* 0x000fea0003800000 */
[----:B------:R-:W0:Y:S02]  /*4fc0*/  LDCU.64 UR4, c[0x4][0x38] ;  /* 0x01000700ff0477ac */ /* 0x000e240008000a00 */
[----:B0-----:R-:W-:-:S05]  /*4fd0*/  IADD3 R6, P0, PT, R3, UR4, RZ ;  /* 0x0000000403067c10 */ /* 0x001fca000ff1e0ff */
[----:B------:R-:W-:-:S05]  /*4fe0*/  IMAD.X R7, RZ, RZ, UR5, P0 ;  /* 0x00000005ff077e24 */ /* 0x000fca00080e06ff */
[----:B------:R0:W5:Y:S01]  /*4ff0*/  LDG.E.U8.CONSTANT R6, desc[UR36][R6.64] ;  /* 0x0000002406067981 */ /* 0x000162000c1e9100 */
[----:B------:R-:W-:Y:S05]  /*5000*/  BRA `(.L_x_59) ;  /* 0x0000000000207947 */ /* 0x000fea0003800000 */
.L_x_58:
[----:B------:R-:W0:Y:S02]  /*5010*/  LDCU.64 UR4, c[0x4][0x38] ;  /* 0x01000700ff0477ac */ /* 0x000e240008000a00 */
[----:B0-----:R-:W-:-:S05]  /*5020*/  IADD3 R6, P0, PT, R3, UR4, RZ ;  /* 0x0000000403067c10 */ /* 0x001fca000ff1e0ff */
[----:B------:R-:W-:-:S05]  /*5030*/  IMAD.X R7, RZ, RZ, UR5, P0 ;  /* 0x00000005ff077e24 */ /* 0x000fca00080e06ff */
[----:B------:R-:W2:Y:S02]  /*5040*/  LDG.E.U8.CONSTANT R6, desc[UR36][R6.64] ;  /* 0x0000002406067981 */ /* 0x000ea4000c1e9100 */
[----:B--2---:R-:W-:-:S13]  /*5050*/  ISETP.NE.AND P0, PT, R6, RZ, PT ;  /* 0x000000ff0600720c */ /* 0x004fda0003f05270 */
[----:B------:R-:W-:Y:S05]  /*5060*/  @!P0 BREAK.RELIABLE B1 ;  /* 0x0000000000018942 */ /* 0x000fea0003800100 */
[----:B------:R-:W-:Y:S05]  /*5070*/  @!P0 BREAK.RELIABLE B9 ;  /* 0x0000000000098942 */ /* 0x000fea0003800100 */
[----:B------:R-:W-:Y:S05]  /*5080*/  @!P0 BRA `(.L_x_60) ;  /* 0x0000000000308947 */ /* 0x000fea0003800000 */
.L_x_59:
[----:B------:R-:W-:Y:S05]  /*5090*/  BSYNC.RELIABLE B1 ;  /* 0x0000000000017941 */ /* 0x000fea0003800100 */
.L_x_57:
[----:B-----5:R-:W-:Y:S02]  /*50a0*/  LOP3.LUT R6, R6, 0xffff, RZ, 0xc0, !PT ;  /* 0x0000ffff06067812 */ /* 0x020fe400078ec0ff */
[C---:B------:R-:W-:Y:S01]  /*50b0*/  ISETP.GE.U32.AND P0, PT, R3.reuse, 0x14, PT ;  /* 0x000000140300780c */ /* 0x040fe20003f06070 */
[----:B------:R-:W-:Y:S01]  /*50c0*/  VIADD R3, R3, 0x1 ;  /* 0x0000000103037836 */ /* 0x000fe20000000000 */
[----:B------:R-:W-:-:S04]  /*50d0*/  PRMT R6, R6, 0x8880, RZ ;  /* 0x0000888006067816 */ /* 0x000fc800000000ff */
[----:B------:R-:W-:-:S13]  /*50e0*/  ISETP.EQ.AND P1, PT, R9, R6, PT ;  /* 0x000000060900720c */ /* 0x000fda0003f22270 */
[----:B------:R-:W-:Y:S05]  /*50f0*/  @!P0 BRA P1, `(.L_x_61) ;  /* 0xfffffffc00988947 */ /* 0x000fea000083ffff */
.L_x_56:
[----:B------:R-:W-:Y:S05]  /*5100*/  BSYNC.RELIABLE B9 ;  /* 0x0000000000097941 */ /* 0x000fea0003800100 */
.L_x_55:
[----:B------:R-:W-:-:S05]  /*5110*/  VIADD R0, R0, 0x1 ;  /* 0x0000000100007836 */ /* 0x000fca0000000000 */
[----:B------:R-:W-:-:S13]  /*5120*/  ISETP.NE.AND P0, PT, R0, 0x400, PT ;  /* 0x000004000000780c */ /* 0x000fda0003f05270 */
[----:B------:R-:W-:Y:S05]  /*5130*/  @P0 BRA `(.L_x_62) ;  /* 0xfffffffc00640947 */ /* 0x000fea000383ffff */
[----:B------:R-:W-:-:S07]  /*5140*/  IMAD.MOV.U32 R0, RZ, RZ, 0x400 ;  /* 0x00000400ff007424 */ /* 0x000fce00078e00ff */
.L_x_60:
[----:B------:R-:W-:Y:S05]  /*5150*/  BSYNC.RECONVERGENT B0 ;  /* 0x0000000000007941 */ /* 0x000fea0003800200 */
.L_x_54:
[----:B------:R-:W-:Y:S01]  /*5160*/  ISETP.NE.AND P0, PT, R0, 0x400, PT ;  /* 0x000004000000780c */ /* 0x000fe20003f05270 */
[----:B------:R-:W-:-:S12]  /*5170*/  BSSY.RECONVERGENT B10, `(.L_x_63) ;  /* 0x00000220000a7945 */ /* 0x000fd80003800200 */
[----:B------:R-:W-:Y:S05]  /*5180*/  @P0 BRA `(.L_x_64) ;  /* 0x0000000000300947 */ /* 0x000fea0003800000 */
[----:B------:R-:W2:Y:S01]  /*5190*/  LDC.64 R10, c[0x4][0x38] ;  /* 0x01000e00ff0a7b82 */ /* 0x000ea20000000a00 */
[----:B------:R-:W-:Y:S01]  /*51a0*/  MOV R8, 0x0 ;  /* 0x0000000000087802 */ /* 0x000fe20000000f00 */
[----:B------:R-:W3:Y:S01]  /*51b0*/  LDCU.64 UR4, c[0x4][0x30] ;  /* 0x01000600ff0477ac */ /* 0x000ee20008000a00 */
[----:B------:R-:W-:Y:S01]  /*51c0*/  IMAD.MOV.U32 R6, RZ, RZ, R16 ;  /* 0x000000ffff067224 */ /* 0x000fe200078e0010 */
[----:B0-----:R-:W-:-:S04]  /*51d0*/  MOV R7, R2 ;  /* 0x0000000200077202 */ /* 0x001fc80000000f00 */
[----:B------:R-:W0:Y:S01]  /*51e0*/  LDC.64 R8, c[0x4][R8] ;  /* 0x0100000008087b82 */ /* 0x000e220000000a00 */
[----:B---3--:R-:W-:Y:S02]  /*51f0*/  IMAD.U32 R4, RZ, RZ, UR4 ;  /* 0x00000004ff047e24 */ /* 0x008fe4000f8e00ff */
[----:B------:R-:W-:Y:S01]  /*5200*/  IMAD.U32 R5, RZ, RZ, UR5 ;  /* 0x00000005ff057e24 */ /* 0x000fe2000f8e00ff */
[----:B--2---:R2:W-:Y:S06]  /*5210*/  STL.64 [R1], R10 ;  /* 0x0000000a01007387 */ /* 0x0045ec0000100a00 */
[----:B------:R-:W-:-:S07]  /*5220*/  LEPC R20, `(.L_x_65) ;  /* 0x000000001014794e */ /* 0x000fce0000000000 */
[----:B012---:R-:W-:Y:S05]  /*5230*/  CALL.ABS.NOINC R8 ;  /* 0x0000000008007343 */ /* 0x007fea0003c00000 */
.L_x_65:
[----:B------:R-:W-:Y:S05]  /*5240*/  BRA `(.L_x_66) ;  /* 0x0000000000507947 */ /* 0x000fea0003800000 */
.L_x_64:
[----:B0-----:R-:W0:Y:S01]  /*5250*/  LDC.64 R6, c[0x4][0x8] ;  /* 0x01000200ff067b82 */ /* 0x001e220000000a00 */
[----:B------:R-:W-:Y:S01]  /*5260*/  IMAD R19, R0, 0x1c, RZ ;  /* 0x0000001c00137824 */ /* 0x000fe200078e02ff */
[----:B------:R2:W3:Y:S04]  /*5270*/  LD.E.U8 R3, desc[UR36][R4.64] ;  /* 0x0000002404037980 */ /* 0x0004e8000c101100 */
[----:B-1----:R-:W-:Y:S01]  /*5280*/  IADD3 R14, P0, PT, R4, R19, RZ ;  /* 0x00000013040e7210 */ /* 0x002fe20007f1e0ff */
[----:B------:R-:W4:Y:S04]  /*5290*/  LD.E.U8 R17, desc[UR36][R4.64+0x1] ;  /* 0x0000012404117980 */ /* 0x000f28000c101100 */
[----:B------:R-:W-:-:S05]  /*52a0*/  IMAD.X R15, RZ, RZ, R5, P0 ;  /* 0x000000ffff0f7224 */ /* 0x000fca00000e0605 */
[----:B------:R1:W-:Y:S04]  /*52b0*/  ST.E.U8 desc[UR36][R14.64+0x2], RZ ;  /* 0x000002ff0e007985 */ /* 0x0003e8000c101124 */
[----:B0-----:R-:W5:Y:S01]  /*52c0*/  LDG.E.64 R8, desc[UR36][R6.64] ;  /* 0x0000002406087981 */ /* 0x001f62000c1e1b00 */
[----:B------:R-:W-:-:S03]  /*52d0*/  SHF.R.U32.HI R21, RZ, 0x8, R0 ;  /* 0x00000008ff157819 */ /* 0x000fc60000011600 */
[----:B-----5:R1:W-:Y:S04]  /*52e0*/  ST.E.U8 desc[UR36][R8.64+0x1], R0 ;  /* 0x0000010008007985 */ /* 0x0203e8000c101124 */
[----:B------:R-:W5:Y:S04]  /*52f0*/  LDG.E.64 R10, desc[UR36][R6.64] ;  /* 0x00000024060a7981 */ /* 0x000f68000c1e1b00 */
[----:B-----5:R1:W-:Y:S04]  /*5300*/  ST.E.U8 desc[UR36][R10.64], R21 ;  /* 0x000000150a007985 */ /* 0x0203e8000c101124 */
[----:B------:R-:W5:Y:S02]  /*5310*/  LDG.E.64 R12, desc[UR36][R6.64] ;  /* 0x00000024060c7981 */ /* 0x000f64000c1e1b00 */
[----:B-----5:R-:W-:-:S05]  /*5320*/  IADD3 R12, P0, PT, R19, R12, RZ ;  /* 0x0000000c130c7210 */ /* 0x020fca0007f1e0ff */
[----:B------:R-:W-:-:S05]  /*5330*/  IMAD.X R13, RZ, RZ, R13, P0 ;  /* 0x000000ffff0d7224 */ /* 0x000fca00000e060d */
[----:B----4-:R1:W-:Y:S04]  /*5340*/  ST.E.U8 desc[UR36][R12.64+0x4], R17 ;  /* 0x000004110c007985 */ /* 0x0103e8000c101124 */
[----:B------:R-:W2:Y:S02]  /*5350*/  LDG.E.64 R4, desc[UR36][R6.64] ;  /* 0x0000002406047981 */ /* 0x000ea4000c1e1b00 */
[----:B--2---:R-:W-:-:S05]  /*5360*/  IADD3 R4, P0, PT, R19, R4, RZ ;  /* 0x0000000413047210 */ /* 0x004fca0007f1e0ff */
[----:B------:R-:W-:-:S05]  /*5370*/  IMAD.X R5, RZ, RZ, R5, P0 ;  /* 0x000000ffff057224 */ /* 0x000fca00000e0605 */
[----:B---3--:R1:W-:Y:S03]  /*5380*/  ST.E.U8 desc[UR36][R4.64+0x3], R3 ;  /* 0x0000030304007985 */ /* 0x0083e6000c101124 */
.L_x_66:
[----:B------:R-:W-:Y:S05]  /*5390*/  BSYNC.RECONVERGENT B10 ;  /* 0x00000000000a7941 */ /* 0x000fea0003800200 */
.L_x_63:
[----:B-1----:R-:W-:Y:S01]  /*53a0*/  MOV R8, 0x0 ;  /* 0x0000000000087802 */ /* 0x002fe20000000f00 */
[----:B------:R-:W0:Y:S01]  /*53b0*/  LDCU.64 UR4, c[0x4][0x20] ;  /* 0x01000400ff0477ac */ /* 0x000e220008000a00 */
[----:B------:R-:W-:-:S04]  /*53c0*/  CS2R R6, SRZ ;  /* 0x0000000000067805 */ /* 0x000fc8000001ff00 */
[----:B------:R-:W1:Y:S01]  /*53d0*/  LDC.64 R8, c[0x4][R8] ;  /* 0x0100000008087b82 */ /* 0x000e620000000a00 */
[----:B0-----:R-:W-:Y:S02]  /*53e0*/  IMAD.U32 R4, RZ, RZ, UR4 ;  /* 0x00000004ff047e24 */ /* 0x001fe4000f8e00ff */
[----:B------:R-:W-:-:S07]  /*53f0*/  IMAD.U32 R5, RZ, RZ, UR5 ;  /* 0x00000005ff057e24 */ /* 0x000fce000f8e00ff */
[----:B------:R-:W-:-:S07]  /*5400*/  LEPC R20, `(.L_x_67) ;  /* 0x000000001014794e */ /* 0x000fce0000000000 */
[----:B-1----:R-:W-:Y:S05]  /*5410*/  CALL.ABS.NOINC R8 ;  /* 0x0000000008007343 */ /* 0x002fea0003c00000 */
.L_x_67:
[----:B------:R-:W0:Y:S02]  /*5420*/  LDC.64 R6, c[0x4][0x8] ;  /* 0x01000200ff067b82 */ /* 0x000e240000000a00 */
[----:B0-----:R-:W5:Y:S01]  /*5430*/  LDG.E.64 R6, desc[UR36][R6.64] ;  /* 0x0000002406067981 */ /* 0x001f62000c1e1b00 */
[----:B------:R-:W-:Y:S01]  /*5440*/  BSSY.RECONVERGENT B0, `(.L_x_68) ;  /* 0x0000079000007945 */ /* 0x000fe20003800200 */
[----:B------:R-:W-:Y:S02]  /*5450*/  IMAD.MOV.U32 R0, RZ, RZ, RZ ;  /* 0x000000ffff007224 */ /* 0x000fe400078e00ff */
[----:B------:R-:W-:-:S07]  /*5460*/  IMAD.MOV.U32 R25, RZ, RZ, RZ ;  /* 0x000000ffff197224 */ /* 0x000fce00078e00ff */
.L_x_69:
        /* <DEDUP_REMOVED lines=10> */
[----:B------:R-:W-:-:S05]  /*5510*/  @P0 VIADD R9, R25, 0x1 ;  /* 0x0000000119090836 */ /* 0x000fca0000000000 */
[----:B------:R-:W-:-:S07]  /*5520*/  @P0 MOV R25, R9 ;  /* 0x0000000900190202 */ /* 0x000fce0000000f00 */
        /* <DEDUP_REMOVED lines=25> */
[----:B--2---:R-:W-:Y:S02]  /*56c0*/  ISETP.NE.AND P1, PT, R10, RZ, PT ;  /* 0x000000ff0a00720c */ /* 0x004fe40003f25270 */
[----:B------:R-:W-:-:S05]  /*56d0*/  @P0 IADD3 R10, PT, PT, R25, 0x1, RZ ;  /* 0x00000001190a0810 */ /* 0x000fca0007ffe0ff */
[----:B------:R-:W-:-:S06]  /*56e0*/  @P0 IMAD.MOV.U32 R25, RZ, RZ, R10 ;  /* 0x000000ffff190224 */ /* 0x000fcc00078e000a */
        /* <DEDUP_REMOVED lines=21> */
[----:B0-----:R-:W-:Y:S01]  /*5840*/  @P0 IADD3 R8, PT, PT, R3, 0xe2, RZ ;  /* 0x000000e203080810 */ /* 0x001fe20007ffe0ff */
        /* <DEDUP_REMOVED lines=25> */
[----:B------:R-:W-:-:S05]  /*59e0*/  @P1 VIADD R10, R25, 0x1 ;  /* 0x00000001190a1836 */ /* 0x000fca0000000000 */
[----:B------:R-:W-:-:S07]  /*59f0*/  @P1 MOV R25, R10 ;  /* 0x0000000a00191202 */ /* 0x000fce0000000f00 */
        /* <DEDUP_REMOVED lines=18> */
[----:B------:R-:W-:Y:S02]  /*5b20*/  IADD3 R0, PT, PT, R0, 0x10, RZ ;  /* 0x0000001000007810 */ /* 0x000fe40007ffe0ff */
[----:B--2---:R-:W-:Y:S01]  /*5b30*/  ISETP.NE.AND P1, PT, R10, RZ, PT ;  /* 0x000000ff0a00720c */ /* 0x004fe20003f25270 */
[----:B------:R-:W-:-:S04]  /*5b40*/  @P0 VIADD R10, R25, 0x1 ;  /* 0x00000001190a0836 */ /* 0x000fc80000000000 */
[----:B------:R-:W-:Y:S01]  /*5b50*/  @P0 IMAD.MOV.U32 R25, RZ, RZ, R10 ;  /* 0x000000ffff190224 */ /* 0x000fe200078e000a */
[----:B------:R-:W-:-:S07]  /*5b60*/  ISETP.NE.AND P0, PT, R0, 0x400, PT ;  /* 0x000004000000780c */ /* 0x000fce0003f05270 */
[----:B------:R-:W-:Y:S02]  /*5b70*/  @P1 VIADD R3, R3, 0x1a6 ;  /* 0x000001a603031836 */ /* 0x000fe40000000000 */
[C---:B------:R-:W-:Y:S02]  /*5b80*/  @P1 IMAD R10, R25.reuse, 0x4, R24 ;  /* 0x00000004190a1824 */ /* 0x040fe400078e0218 */
[----:B-1----:R-:W-:-:S03]  /*5b90*/  @P1 VIADD R9, R25, 0x1 ;  /* 0x0000000119091836 */ /* 0x002fc60000000000 */
[----:B------:R0:W-:Y:S01]  /*5ba0*/  @P1 STL [R10], R3 ;  /* 0x000000030a001387 */ /* 0x0001e20000100800 */
[----:B------:R-:W-:Y:S01]  /*5bb0*/  @P1 IMAD.MOV.U32 R25, RZ, RZ, R9 ;  /* 0x000000ffff191224 */ /* 0x000fe200078e0009 */
[----:B------:R-:W-:Y:S06]  /*5bc0*/  @P0 BRA `(.L_x_69) ;  /* 0xfffffff800280947 */ /* 0x000fec000383ffff */
[----:B------:R-:W-:Y:S05]  /*5bd0*/  BSYNC.RECONVERGENT B0 ;  /* 0x0000000000007941 */ /* 0x000fea0003800200 */
.L_x_68:
[----:B------:R-:W-:Y:S01]  /*5be0*/  ISETP.GE.AND P0, PT, R25, 0x1, PT ;  /* 0x000000011900780c */ /* 0x000fe20003f06270 */
[----:B------:R-:W-:-:S12]  /*5bf0*/  BSSY.RECONVERGENT B10, `(.L_x_70) ;  /* 0x00002880000a7945 */ /* 0x000fd80003800200 */
[----:B------:R-:W-:Y:S05]  /*5c00*/  @!P0 BRA `(.L_x_71) ;  /* 0x0000002800188947 */ /* 0x000fea0003800000 */
[----:B------:R-:W-:Y:S01]  /*5c10*/  BSSY.RECONVERGENT B1, `(.L_x_72) ;  /* 0x00000a1000017945 */ /* 0x000fe20003800200 */
[----:B------:R-:W-:Y:S01]  /*5c20*/  IMAD.MOV.U32 R4, RZ, RZ, RZ ;  /* 0x000000ffff047224 */ /* 0x000fe200078e00ff */
[----:B------:R-:W-:-:S07]  /*5c30*/  PRMT R5, RZ, 0x7610, R5 ;  /* 0x00007610ff057816 */ /* 0x000fce0000000005 */
.L_x_81:
        /* <DEDUP_REMOVED lines=9> */
[----:B0-----:R-:W-:Y:S02]  /*5cd0*/  IMAD.MOV.U32 R3, RZ, RZ, R4 ;  /* 0x000000ffff037224 */ /* 0x001fe400078e0004 */
[----:B------:R-:W-:Y:S01]  /*5ce0*/  ISETP.GE.U32.AND P1, PT, R0, 0x3, PT ;  /* 0x000000030000780c */ /* 0x000fe20003f26070 */
[----:B------:R-:W-:Y:S01]  /*5cf0*/  IMAD R14, R15, 0x4, R24 ;  /* 0x000000040f0e7824 */ /* 0x000fe200078e0218 */
[----:B------:R-:W-:-:S05]  /*5d00*/  LOP3.LUT R0, RZ, R15, RZ, 0x33, !PT ;  /* 0x0000000fff007212 */ /* 0x000fca00078e33ff */
[----:B------:R-:W-:-:S06]  /*5d10*/  IMAD.IADD R13, R25, 0x1, R0 ;  /* 0x00000001190d7824 */ /* 0x000fcc00078e0200 */
[----:B------:R-:W-:Y:S05]  /*5d20*/  @!P1 BRA `(.L_x_76) ;  /* 0x0000000400349947 */ /* 0x000fea0003800000 */
[----:B------:R-:W-:Y:S01]  /*5d30*/  LOP3.LUT R17, R13, 0xfffffffc, RZ, 0xc0, !PT ;  /* 0xfffffffc0d117812 */ /* 0x000fe200078ec0ff */
[----:B------:R-:W-:Y:S01]  /*5d40*/  BSSY.RECONVERGENT B3, `(.L_x_77) ;  /* 0x000004a000037945 */ /* 0x000fe20003800200 */
[----:B------:R-:W-:-:S03]  /*5d50*/  VIADD R12, R14, 0x10 ;  /* 0x000000100e0c7836 */ /* 0x000fc60000000000 */
[----:B------:R-:W-:-:S07]  /*5d60*/  IMAD.MOV R17, RZ, RZ, -R17 ;  /* 0x000000ffff117224 */ /* 0x000fce00078e0a11 */
.L_x_78:
        /* <DEDUP_REMOVED lines=10> */
[----:B--2---:R-:W-:Y:S01]  /*5e10*/  LEA R9, R8, R9, 0x8 ;  /* 0x0000000908097211 */ /* 0x004fe200078e40ff */
[----:B---3--:R-:W-:-:S05]  /*5e20*/  IMAD R8, R3, 0x100, R0 ;  /* 0x0000010003087824 */ /* 0x008fca00078e0200 */
[----:B------:R-:W-:-:S13]  /*5e30*/  ISETP.GE.U32.AND P1, PT, R8, R9, PT ;  /* 0x000000090800720c */ /* 0x000fda0003f26070 */
[----:B------:R-:W-:Y:S04]  /*5e40*/  @!P1 STL [R14], R18 ;  /* 0x000000120e009387 */ /* 0x000fe80000100800 */
[----:B------:R0:W-:Y:S04]  /*5e50*/  @!P1 STL [R12+-0xc], R19 ;  /* 0xfffff4130c009387 */ /* 0x0001e80000100800 */
[----:B------:R-:W2:Y:S04]  /*5e60*/  LDL R27, [R12+-0x8] ;  /* 0xfffff8000c1b7983 */ /* 0x000ea80000100800 */
[----:B0-----:R-:W3:Y:S01]  /*5e70*/  @!P1 LDL R19, [R14] ;  /* 0x000000000e139983 */ /* 0x001ee20000100800 */
[----:B--2---:R-:W-:-:S02]  /*5e80*/  IADD3 R10, P3, PT, R6, R27, RZ ;  /* 0x0000001b060a7210 */ /* 0x004fc40007f7e0ff */
[----:B---3--:R-:W-:-:S04]  /*5e90*/  @!P1 IADD3 R8, P2, PT, R6, R19, RZ ;  /* 0x0000001306089210 */ /* 0x008fc80007f5e0ff */
[-C--:B------:R-:W-:Y:S02]  /*5ea0*/  @!P1 LEA.HI.X.SX32 R9, R19, R7.reuse, 0x1, P2 ;  /* 0x0000000713099211 */ /* 0x080fe400010f0eff */
[----:B------:R-:W-:-:S03]  /*5eb0*/  LEA.HI.X.SX32 R11, R27, R7, 0x1, P3 ;  /* 0x000000071b0b7211 */ /* 0x000fc600018f0eff */
[----:B------:R-:W2:Y:S04]  /*5ec0*/  @!P1 LD.E.U8 R3, desc[UR36][R8.64+0x5] ;  /* 0x0000052408039980 */ /* 0x000ea8000c101100 */
[----:B------:R-:W3:Y:S04]  /*5ed0*/  @!P1 LD.E.U8 R0, desc[UR36][R8.64+0x6] ;  /* 0x0000062408009980 */ /* 0x000ee8000c101100 */
[----:B------:R-:W4:Y:S04]  /*5ee0*/  LD.E.U8 R20, desc[UR36][R10.64+0x5] ;  /* 0x000005240a147980 */ /* 0x000f28000c101100 */
[----:B------:R-:W4:Y:S01]  /*5ef0*/  LD.E.U8 R21, desc[UR36][R10.64+0x6] ;  /* 0x000006240a157980 */ /* 0x000f22000c101100 */
[----:B--2---:R-:W-:-:S02]  /*5f00*/  LOP3.LUT R26, R3, 0xffff, RZ, 0xc0, !PT ;  /* 0x0000ffff031a7812 */ /* 0x004fc400078ec0ff */
[----:B---3--:R-:W-:-:S05]  /*5f10*/  LOP3.LUT R18, R0, 0xff, RZ, 0xc0, !PT ;  /* 0x000000ff00127812 */ /* 0x008fca00078ec0ff */
[----:B------:R-:W-:Y:S02]  /*5f20*/  IMAD R18, R26, 0x100, R18 ;  /* 0x000001001a127824 */ /* 0x000fe400078e0212 */
[----:B----4-:R-:W-:-:S05]  /*5f30*/  IMAD R21, R20, 0x100, R21 ;  /* 0x0000010014157824 */ /* 0x010fca00078e0215 */
        /* <DEDUP_REMOVED lines=20> */
[----:B------:R-:W2:Y:S04]  /*6080*/  LDL R21, [R12] ;  /* 0x000000000c157983 */ /* 0x000ea80000100800 */
        /* <DEDUP_REMOVED lines=15> */
[----:B------:R-:W-:-:S13]  /*6180*/  ISETP.GE.U32.AND P1, PT, R0, R27, PT ;  /* 0x0000001b0000720c */ /* 0x000fda0003f26070 */
[----:B------:R-:W-:Y:S04]  /*6190*/  @!P1 STL [R14], R21 ;  /* 0x000000150e009387 */ /* 0x000fe80000100800 */
[----:B------:R0:W-:Y:S01]  /*61a0*/  @!P1 STL [R12], R19 ;  /* 0x000000130c009387 */ /* 0x0001e20000100800 */
[----:B------:R-:W-:Y:S01]  /*61b0*/  ISETP.NE.AND P1, PT, R17, RZ, PT ;  /* 0x000000ff1100720c */ /* 0x000fe20003f25270 */
[----:B0-----:R-:W-:-:S12]  /*61c0*/  VIADD R12, R12, 0x10 ;  /* 0x000000100c0c7836 */ /* 0x001fd80000000000 */
[----:B------:R-:W-:Y:S05]  /*61d0*/  @P1 BRA `(.L_x_78) ;  /* 0xfffffff800e41947 */ /* 0x000fea000383ffff */
[----:B------:R-:W-:Y:S05]  /*61e0*/  BSYNC.RECONVERGENT B3 ;  /* 0x0000000000037941 */ /* 0x000fea0003800200 */
.L_x_77:
[----:B------:R-:W-:-:S07]  /*61f0*/  IADD3 R3, PT, PT, R15, 0x1, RZ ;  /* 0x000000010f037810 */ /* 0x000fce0007ffe0ff */
.L_x_76:
[----:B------:R-:W-:Y:S05]  /*6200*/  BSYNC.RECONVERGENT B2 ;  /* 0x0000000000027941 */ /* 0x000fea0003800200 */
.L_x_75:
        /* <DEDUP_REMOVED lines=23> */
[----:B------:R-:W-:-:S13]  /*6380*/  ISETP.GE.U32.AND P2, PT, R12, R13, PT ;  /* 0x0000000d0c00720c */ /* 0x000fda0003f46070 */
[----:B------:R-:W-:Y:S04]  /*6390*/  @!P2 STL [R14], R19 ;  /* 0x000000130e00a387 */ /* 0x000fe80000100800 */
[----:B------:R0:W-:Y:S04]  /*63a0*/  @!P2 STL [R0], R15 ;  /* 0x0000000f0000a387 */ /* 0x0001e80000100800 */
[----:B------:R-:W2:Y:S04]  /*63b0*/  LDL R21, [R0+0x4] ;  /* 0x0000040000157983 */ /* 0x000ea80000100800 */
        /* <DEDUP_REMOVED lines=9> */
[----:B------:R-:W-:Y:S01]  /*6450*/  VIADD R3, R3, 0x2 ;  /* 0x0000000203037836 */ /* 0x000fe20000000000 */
[----:B--2---:R-:W-:-:S02]  /*6460*/  LOP3.LUT R17, R17, 0xffff, RZ, 0xc0, !PT ;  /* 0x0000ffff11117812 */ /* 0x004fc400078ec0ff */
[----:B---3--:R-:W-:-:S05]  /*6470*/  LOP3.LUT R18, R18, 0xff, RZ, 0xc0, !PT ;  /* 0x000000ff12127812 */ /* 0x008fca00078ec0ff */
[----:B------:R-:W-:Y:S02]  /*6480*/  IMAD R18, R17, 0x100, R18 ;  /* 0x0000010011127824 */ /* 0x000fe400078e0212 */
[----:B----4-:R-:W-:-:S05]  /*6490*/  IMAD R11, R10, 0x100, R11 ;  /* 0x000001000a0b7824 */ /* 0x010fca00078e020b */
[----:B------:R-:W-:-:S13]  /*64a0*/  ISETP.GE.U32.AND P2, PT, R18, R11, PT ;  /* 0x0000000b1200720c */ /* 0x000fda0003f46070 */
[----:B------:R0:W-:Y:S04]  /*64b0*/  @!P2 STL [R14], R21 ;  /* 0x000000150e00a387 */ /* 0x0001e80000100800 */
[----:B------:R0:W-:Y:S02]  /*64c0*/  @!P2 STL [R0+0x4], R15 ;  /* 0x0000040f0000a387 */ /* 0x0001e40000100800 */
.L_x_80:
[----:B------:R-:W-:Y:S05]  /*64d0*/  BSYNC.RECONVERGENT B2 ;  /* 0x0000000000027941 */ /* 0x000fea0003800200 */
.L_x_79:
        /* <DEDUP_REMOVED lines=15> */
[----:B------:R1:W-:Y:S04]  /*65d0*/  @!P1 STL [R14], R17 ;  /* 0x000000110e009387 */ /* 0x0003e80000100800 */
[----:B------:R1:W-:Y:S02]  /*65e0*/  @!P1 STL [R12], R15 ;  /* 0x0000000f0c009387 */ /* 0x0003e40000100800 */
.L_x_74:
[----:B------:R-:W-:Y:S05]  /*65f0*/  BSYNC.RECONVERGENT B0 ;  /* 0x0000000000007941 */ /* 0x000fea0003800200 */
.L_x_73:
[----:B------:R-:W-:Y:S01]  /*6600*/  VIADD R5, R5, 0x1 ;  /* 0x0000000105057836 */ /* 0x000fe20000000000 */
[----:B------:R-:W-:Y:S06]  /*6610*/  @P0 BRA `(.L_x_81) ;  /* 0xfffffff400880947 */ /* 0x000fec000383ffff */
[----:B------:R-:W-:Y:S05]  /*6620*/  BSYNC.RECONVERGENT B1 ;  /* 0x0000000000017941 */ /* 0x000fea0003800200 */
.L_x_72:
[----:B------:R-:W-:Y:S01]  /*6630*/  ISETP.GE.U32.AND P0, PT, R25, 0x10, PT ;  /* 0x000000101900780c */ /* 0x000fe20003f06070 */
[----:B------:R-:W-:Y:S01]  /*6640*/  BSSY.RECONVERGENT B11, `(.L_x_82) ;  /* 0x00001000000b7945 */ /* 0x000fe20003800200 */
[----:B------:R-:W-:-:S11]  /*6650*/  IMAD.MOV.U32 R27, RZ, RZ, RZ ;  /* 0x000000ffff1b7224 */ /* 0x000fd600078e00ff */
[----:B------:R-:W-:Y:S05]  /*6660*/  @!P0 BRA `(.L_x_83) ;  /* 0x0000000c00f48947 */ /* 0x000fea0003800000 */
[----:B------:R-:W-:Y:S02]  /*6670*/  LOP3.LUT R27, R25, 0x7ffffff0, RZ, 0xc0, !PT ;  /* 0x7ffffff0191b7812 */ /* 0x000fe400078ec0ff */
[----:B-1----:R-:W-:-:S03]  /*6680*/  IADD3 R17, PT, PT, R1, 0x30, RZ ;  /* 0x0000003001117810 */ /* 0x002fc60007ffe0ff */
[----:B------:R-:W-:-:S07]  /*6690*/  IMAD.MOV R26, RZ, RZ, -R27 ;  /* 0x000000ffff1a7224 */ /* 0x000fce00078e0a1b */
.L_x_100:
[----:B------:R-:W1:Y:S01]  /*66a0*/  LDC.64 R4, c[0x4][0x8] ;  /* 0x01000200ff047b82 */ /* 0x000e620000000a00 */
[----:B0-----:R-:W2:Y:S04]  /*66b0*/  LDL R11, [R17+-0x20] ;  /* 0xffffe000110b7983 */ /* 0x001ea80000100800 */
[----:B-1----:R-:W3:Y:S01]  /*66c0*/  LDG.E.64 R4, desc[UR36][R4.64] ;  /* 0x0000002404047981 */ /* 0x002ee2000c1e1b00 */
[----:B------:R-:W0:Y:S01]  /*66d0*/  LDCU UR4, c[0x0][0x2f8] ;  /* 0x00005f00ff0477ac */ /* 0x000e220008000800 */
[----:B------:R-:W-:Y:S01]  /*66e0*/  MOV R8, 0x0 ;  /* 0x0000000000087802 */ /* 0x000fe20000000f00 */
[----:B------:R-:W-:Y:S02]  /*66f0*/  VIADD R26, R26, 0x10 ;  /* 0x000000101a1a7836 */ /* 0x000fe40000000000 */
[----:B------:R-:W-:-:S02]  /*6700*/  IMAD.MOV.U32 R6, RZ, RZ, R16 ;  /* 0x000000ffff067224 */ /* 0x000fc400078e0010 */
[----:B------:R-:W-:Y:S01]  /*6710*/  IMAD.MOV.U32 R7, RZ, RZ, R2 ;  /* 0x000000ffff077224 */ /* 0x000fe200078e0002 */
[----:B------:R-:W1:Y:S01]  /*6720*/  LDC.64 R8, c[0x4][R8] ;  /* 0x0100000008087b82 */ /* 0x000e620000000a00 */
[----:B0-----:R-:W-:Y:S01]  /*6730*/  VIADD R18, R16, -UR4 ;  /* 0x8000000410127c36 */ /* 0x001fe20008000000 */
[----:B------:R-:W0:Y:S01]  /*6740*/  LDCU.64 UR4, c[0x4][0x28] ;  /* 0x01000500ff0477ac */ /* 0x000e220008000a00 */
[--C-:B--2---:R-:W-:Y:S02]  /*6750*/  SHF.R.S32.HI R3, RZ, 0x1f, R11.reuse ;  /* 0x0000001fff037819 */ /* 0x104fe4000001140b */
[----:B---3--:R-:W-:Y:S01]  /*6760*/  IADD3 R10, P0, P1, R4, 0x7, R11 ;  /* 0x00000007040a7810 */ /* 0x008fe2000791e00b */
[----:B0-----:R-:W-:-:S03]  /*6770*/  IMAD.U32 R4, RZ, RZ, UR4 ;  /* 0x00000004ff047e24 */ /* 0x001fc6000f8e00ff */
[----:B------:R-:W-:Y:S01]  /*6780*/  IADD3.X R11, PT, PT, R5, RZ, R3, P0, P1 ;  /* 0x000000ff050b7210 */ /* 0x000fe200007e2403 */
[----:B------:R-:W-:Y:S01]  /*6790*/  IMAD.U32 R5, RZ, RZ, UR5 ;  /* 0x00000005ff057e24 */ /* 0x000fe2000f8e00ff */
[----:B------:R-:W-:-:S03]  /*67a0*/  ISETP.NE.AND P0, PT, R26, RZ, PT ;  /* 0x000000ff1a00720c */ /* 0x000fc60003f05270 */
[----:B------:R0:W-:Y:S01]  /*67b0*/  STL.64 [R18], R10 ;  /* 0x0000000a12007387 */ /* 0x0001e20000100a00 */
[----:B-1----:R-:W-:-:S09]  /*67c0*/  P2R R0, PR, RZ, 0x1 ;  /* 0x00000001ff007803 */ /* 0x002fd20000000000 */
[----:B------:R-:W-:-:S07]  /*67d0*/  LEPC R20, `(.L_x_84) ;  /* 0x000000001014794e */ /* 0x000fce0000000000 */
[----:B0-----:R-:W-:Y:S05]  /*67e0*/  CALL.ABS.NOINC R8 ;  /* 0x0000000008007343 */ /* 0x001fea0003c00000 */
.L_x_84:
[----:B------:R-:W0:Y:S01]  /*67f0*/  LDC.64 R12, c[0x4][0x8] ;  /* 0x01000200ff0c7b82 */ /* 0x000e220000000a00 */
[----:B------:R-:W2:Y:S01]  /*6800*/  LDL R11, [R17+-0x1c] ;  /* 0xffffe400110b7983 */ /* 0x000ea20000100800 */
[----:B------:R-:W-:Y:S01]  /*6810*/  MOV R19, 0x0 ;  /* 0x0000000000137802 */ /* 0x000fe20000000f00 */
[----:B------:R-:W1:Y:S02]  /*6820*/  LDCU.64 UR4, c[0x4][0x28] ;  /* 0x01000500ff0477ac */ /* 0x000e640008000a00 */
[----:B0-----:R-:W3:Y:S03]  /*6830*/  LDG.E.64 R12, desc[UR36][R12.64] ;  /* 0x000000240c0c7981 */ /* 0x001ee6000c1e1b00 */
[----:B------:R0:W4:Y:S01]  /*6840*/  LDC.64 R8, c[0x4][R19] ;  /* 0x0100000013087b82 */ /* 0x0001220000000a00 */
[----:B-1----:R-:W-:Y:S01]  /*6850*/  IMAD.U32 R4, RZ, RZ, UR4 ;  /* 0x00000004ff047e24 */ /* 0x002fe2000f8e00ff */
[----:B------:R-:W-:Y:S01]  /*6860*/  MOV R7, R2 ;  /* 0x0000000200077202 */ /* 0x000fe20000000f00 */
[----:B------:R-:W-:-:S02]  /*6870*/  IMAD.U32 R5, RZ, RZ, UR5 ;  /* 0x00000005ff057e24 */ /* 0x000fc4000f8e00ff */
[----:B------:R-:W-:Y:S01]  /*6880*/  IMAD.MOV.U32 R6, RZ, RZ, R16 ;  /* 0x000000ffff067224 */ /* 0x000fe200078e0010 */
[--C-:B--2---:R-:W-:Y:S02]  /*6890*/  SHF.R.S32.HI R3, RZ, 0x1f, R11.reuse ;  /* 0x0000001fff037819 */ /* 0x104fe4000001140b */
[----:B---3--:R-:W-:-:S04]  /*68a0*/  IADD3 R10, P0, P1, R12, 0x7, R11 ;  /* 0x000000070c0a7810 */ /* 0x008fc8000791e00b */
[----:B------:R-:W-:-:S05]  /*68b0*/  IADD3.X R11, PT, PT, R13, RZ, R3, P0, P1 ;  /* 0x000000ff0d0b7210 */ /* 0x000fca00007e2403 */
[----:B----4-:R0:W-:Y:S04]  /*68c0*/  STL.64 [R18], R10 ;  /* 0x0000000a12007387 */ /* 0x0101e80000100a00 */
[----:B------:R-:W-:-:S07]  /*68d0*/  LEPC R20, `(.L_x_85) ;  /* 0x000000001014794e */ /* 0x000fce0000000000 */
[----:B0-----:R-:W-:Y:S05]  /*68e0*/  CALL.ABS.NOINC R8 ;  /* 0x0000000008007343 */ /* 0x001fea0003c00000 */
.L_x_85:
[----:B------:R-:W0:Y:S01]  /*68f0*/  LDC.64 R12, c[0x4][0x8] ;  /* 0x01000200ff0c7b82 */ /* 0x000e220000000a00 */
[----:B------:R-:W2:Y:S01]  /*6900*/  LDL R11, [R17+-0x18] ;  /* 0xffffe800110b7983 */ /* 0x000ea20000100800 */
[----:B------:R-:W1:Y:S03]  /*6910*/  LDCU.64 UR4, c[0x4][0x28] ;  /* 0x01000500ff0477ac */ /* 0x000e660008000a00 */
[----:B0-----:R-:W3:Y:S03]  /*6920*/  LDG.E.64 R12, desc[UR36][R12.64] ;  /* 0x000000240c0c7981 */ /* 0x001ee6000c1e1b00 */
[----:B------:R0:W4:Y:S01]  /*6930*/  LDC.64 R8, c[0x4][R19] ;  /* 0x0100000013087b82 */ /* 0x0001220000000a00 */
[----:B-1----:R-:W-:Y:S02]  /*6940*/  IMAD.U32 R4, RZ, RZ, UR4 ;  /* 0x00000004ff047e24 */ /* 0x002fe4000f8e00ff */
[----:B------:R-:W-:-:S02]  /*6950*/  IMAD.U32 R5, RZ, RZ, UR5 ;  /* 0x00000005ff057e24 */ /* 0x000fc4000f8e00ff */
[----:B------:R-:W-:Y:S02]  /*6960*/  IMAD.MOV.U32 R6, RZ, RZ, R16 ;  /* 0x000000ffff067224 */ /* 0x000fe400078e0010 */
[----:B------:R-:W-:Y:S01]  /*6970*/  IMAD.MOV.U32 R7, RZ, RZ, R2 ;  /* 0x000000ffff077224 */ /* 0x000fe200078e0002 */
[--C-:B--2---:R-:W-:Y:S02]  /*6980*/  SHF.R.S32.HI R3, RZ, 0x1f, R11.reuse ;  /* 0x0000001fff037819 */ /* 0x104fe4000001140b */
[----:B---3--:R-:W-:-:S04]  /*6990*/  IADD3 R10, P0, P1, R12, 0x7, R11 ;  /* 0x000000070c0a7810 */ /* 0x008fc8000791e00b */
[----:B------:R-:W-:-:S05]  /*69a0*/  IADD3.X R11, PT, PT, R13, RZ, R3, P0, P1 ;  /* 0x000000ff0d0b7210 */ /* 0x000fca00007e2403 */
[----:B----4-:R0:W-:Y:S04]  /*69b0*/  STL.64 [R18], R10 ;  /* 0x0000000a12007387 */ /* 0x0101e80000100a00 */
[----:B------:R-:W-:-:S07]  /*69c0*/  LEPC R20, `(.L_x_86) ;  /* 0x000000001014794e */ /* 0x000fce0000000000 */
[----:B0-----:R-:W-:Y:S05]  /*69d0*/  CALL.ABS.NOINC R8 ;  /* 0x0000000008007343 */ /* 0x001fea0003c00000 */
.L_x_86:
        /* <DEDUP_REMOVED lines=15> */
.L_x_87:
[----:B------:R-:W0:Y:S01]  /*6ad0*/  LDC.64 R12, c[0x4][0x8] ;  /* 0x01000200ff0c7b82 */ /* 0x000e220000000a00 */
[----:B------:R-:W2:Y:S01]  /*6ae0*/  LDL R11, [R17+-0x10] ;  /* 0xfffff000110b7983 */ /* 0x000ea20000100800 */
[----:B------:R-:W1:Y:S03]  /*6af0*/  LDCU.64 UR4, c[0x4][0x28] ;  /* 0x01000500ff0477ac */ /* 0x000e660008000a00 */
        /* <DEDUP_REMOVED lines=12> */
.L_x_88:
        /* <DEDUP_REMOVED lines=15> */
.L_x_89:
        /* <DEDUP_REMOVED lines=15> */
.L_x_90:
[----:B------:R-:W0:Y:S01]  /*6da0*/  LDC.64 R12, c[0x4][0x8] ;  /* 0x01000200ff0c7b82 */ /* 0x000e220000000a00 */
[----:B------:R-:W2:Y:S01]  /*6db0*/  LDL R11, [R17+-0x4] ;  /* 0xfffffc00110b7983 */ /* 0x000ea20000100800 */
[----:B------:R-:W1:Y:S03]  /*6dc0*/  LDCU.64 UR4, c[0x4][0x28] ;  /* 0x01000500ff0477ac */ /* 0x000e660008000a00 */
[----:B0-----:R-:W3:Y:S03]  /*6dd0*/  LDG.E.64 R12, desc[UR36][R12.64] ;  /* 0x000000240c0c7981 */ /* 0x001ee6000c1e1b00 */
[----:B------:R0:W4:Y:S01]  /*6de0*/  LDC.64 R8, c[0x4][R19] ;  /* 0x0100000013087b82 */ /* 0x0001220000000a00 */
[----:B-1----:R-:W-:Y:S01]  /*6df0*/  IMAD.U32 R4, RZ, RZ, UR4 ;  /* 0x00000004ff047e24 */ /* 0x002fe2000f8e00ff */
[----:B------:R-:W-:Y:S01]  /*6e00*/  MOV R5, UR5 ;  /* 0x0000000500057c02 */ /* 0x000fe20008000f00 */
[----:B------:R-:W-:-:S02]  /*6e10*/  IMAD.MOV.U32 R6, RZ, RZ, R16 ;  /* 0x000000ffff067224 */ /* 0x000fc400078e0010 */
[----:B------:R-:W-:Y:S01]  /*6e20*/  IMAD.MOV.U32 R7, RZ, RZ, R2 ;  /* 0x000000ffff077224 */ /* 0x000fe200078e0002 */
[--C-:B--2---:R-:W-:Y:S02]  /*6e30*/  SHF.R.S32.HI R3, RZ, 0x1f, R11.reuse ;  /* 0x0000001fff037819 */ /* 0x104fe4000001140b */
[----:B---3--:R-:W-:-:S04]  /*6e40*/  IADD3 R10, P0, P1, R12, 0x7, R11 ;  /* 0x000000070c0a7810 */ /* 0x008fc8000791e00b */
[----:B------:R-:W-:-:S05]  /*6e50*/  IADD3.X R11, PT, PT, R13, RZ, R3, P0, P1 ;  /* 0x000000ff0d0b7210 */ /* 0x000fca00007e2403 */
[----:B----4-:R0:W-:Y:S04]  /*6e60*/  STL.64 [R18], R10 ;  /* 0x0000000a12007387 */ /* 0x0101e80000100a00 */
[----:B------:R-:W-:-:S07]  /*6e70*/  LEPC R20, `(.L_x_91) ;  /* 0x000000001014794e */ /* 0x000fce0000000000 */
[----:B0-----:R-:W-:Y:S05]  /*6e80*/  CALL.ABS.NOINC R8 ;  /* 0x0000000008007343 */ /* 0x001fea0003c00000 */
.L_x_91:
[----:B------:R-:W0:Y:S01]  /*6e90*/  LDC.64 R12, c[0x4][0x8] ;  /* 0x01000200ff0c7b82 */ /* 0x000e220000000a00 */
[----:B------:R-:W2:Y:S01]  /*6ea0*/  LDL R11, [R17] ;  /* 0x00000000110b7983 */ /* 0x000ea20000100800 */
        /* <DEDUP_REMOVED lines=13> */
.L_x_92:
[----:B------:R-:W0:Y:S01]  /*6f80*/  LDC.64 R12, c[0x4][0x8] ;  /* 0x01000200ff0c7b82 */ /* 0x000e220000000a00 */
[----:B------:R-:W2:Y:S01]  /*6f90*/  LDL R11, [R17+0x4] ;  /* 0x00000400110b7983 */ /* 0x000ea20000100800 */
        /* <DEDUP_REMOVED lines=13> */
.L_x_93:
[----:B------:R-:W0:Y:S01]  /*7070*/  LDC.64 R12, c[0x4][0x8] ;  /* 0x01000200ff0c7b82 */ /* 0x000e220000000a00 */
[----:B------:R-:W2:Y:S01]  /*7080*/  LDL R11, [R17+0x8] ;  /* 0x00000800110b7983 */ /* 0x000ea20000100800 */
[----:B------:R-:W1:Y:S03]  /*7090*/  LDCU.64 UR4, c[0x4][0x28] ;  /* 0x01000500ff0477ac */ /* 0x000e660008000a00 */
[----:B0-----:R-:W3:Y:S03]  /*70a0*/  LDG.E.64 R12, desc[UR36][R12.64] ;  /* 0x000000240c0c7981 */ /* 0x001ee6000c1e1b00 */
[----:B------:R0:W4:Y:S01]  /*70b0*/  LDC.64 R8, c[0x4][R19] ;  /* 0x0100000013087b82 */ /* 0x0001220000000a00 */
[----:B-1----:R-:W-:Y:S01]  /*70c0*/  MOV R4, UR4 ;  /* 0x0000000400047c02 */ /* 0x002fe20008000f00 */
        /* <DEDUP_REMOVED lines=9> */
.L_x_94:
        /* <DEDUP_REMOVED lines=15> */
.L_x_95:
[----:B------:R-:W0:Y:S01]  /*7250*/  LDC.64 R12, c[0x4][0x8] ;  /* 0x01000200ff0c7b82 */ /* 0x000e220000000a00 */
[----:B------:R-:W2:Y:S01]  /*7260*/  LDL R11, [R17+0x10] ;  /* 0x00001000110b7983 */ /* 0x000ea20000100800 */
        /* <DEDUP_REMOVED lines=13> */
.L_x_96:
        /* <DEDUP_REMOVED lines=15> */
.L_x_97:
        /* <DEDUP_REMOVED lines=15> */
.L_x_98:
        /* <DEDUP_REMOVED lines=15> */
.L_x_99:
[----:B------:R-:W-:Y:S01]  /*7610*/  ISETP.NE.AND P6, PT, R26, RZ, PT ;  /* 0x000000ff1a00720c */ /* 0x000fe20003fc5270 */
[----:B------:R-:W-:-:S12]  /*7620*/  VIADD R17, R17, 0x40 ;  /* 0x0000004011117836 */ /* 0x000fd80000000000 */
[----:B------:R-:W-:Y:S05]  /*7630*/  @P6 BRA `(.L_x_100) ;  /* 0xfffffff000186947 */ /* 0x000fea000383ffff */
.L_x_83:
[----:B------:R-:W-:Y:S05]  /*7640*/  BSYNC.RECONVERGENT B11 ;  /* 0x00000000000b7941 */ /* 0x000fea0003800200 */
.L_x_82:
[----:B0-----:R-:W-:-:S13]  /*7650*/  LOP3.LUT P0, R0, R25, 0xf, RZ, 0xc0, !PT ;  /* 0x0000000f19007812 */ /* 0x001fda000780c0ff */
[----:B------:R-:W-:Y:S05]  /*7660*/  @!P0 BRA `(.L_x_71) ;  /* 0x0000000c00808947 */ /* 0x000fea0003800000 */
[----:B------:R-:W-:Y:S01]  /*7670*/  ISETP.GE.U32.AND P0, PT, R0, 0x8, PT ;  /* 0x000000080000780c */ /* 0x000fe20003f06070 */
[----:B------:R-:W-:Y:S01]  /*7680*/  BSSY.RECONVERGENT B11, `(.L_x_101) ;  /* 0x000007e0000b7945 */ /* 0x000fe20003800200 */
[----:B------:R-:W-:-:S11]  /*7690*/  LOP3.LUT R18, R25, 0x7, RZ, 0xc0, !PT ;  /* 0x0000000719127812 */ /* 0x000fd600078ec0ff */
[----:B------:R-:W-:Y:S05]  /*76a0*/  @!P0 BRA `(.L_x_102) ;  /* 0x0000000400ec8947 */ /* 0x000fea0003800000 */
[----:B-1----:R-:W0:Y:S01]  /*76b0*/  LDC.64 R12, c[0x4][0x8] ;  /* 0x01000200ff0c7b82 */ /* 0x002e220000000a00 */
[----:B------:R-:W-:Y:S01]  /*76c0*/  IMAD R19, R27, 0x4, R24 ;  /* 0x000000041b137824 */ /* 0x000fe200078e0218 */
[----:B------:R-:W-:Y:S01]  /*76d0*/  MOV R17, 0x0 ;  /* 0x0000000000117802 */ /* 0x000fe20000000f00 */
[----:B------:R-:W1:Y:S03]  /*76e0*/  LDCU.64 UR4, c[0x4][0x28] ;  /* 0x01000500ff0477ac */ /* 0x000e660008000a00 */
[----:B------:R-:W2:Y:S04]  /*76f0*/  LDL R11, [R19] ;  /* 0x00000000130b7983 */ /* 0x000ea80000100800 */
[----:B0-----:R-:W3:Y:S01]  /*7700*/  LDG.E.64 R12, desc[UR36][R12.64] ;  /* 0x000000240c0c7981 */ /* 0x001ee2000c1e1b00 */
[----:B------:R0:W4:Y:S01]  /*7710*/  LDC.64 R8, c[0x4][R17] ;  /* 0x0100000011087b82 */ /* 0x0001220000000a00 */
[----:B-1----:R-:W-:-:S02]  /*7720*/  IMAD.U32 R4, RZ, RZ, UR4 ;  /* 0x00000004ff047e24 */ /* 0x002fc4000f8e00ff */
[----:B------:R-:W-:Y:S02]  /*7730*/  IMAD.U32 R5, RZ, RZ, UR5 ;  /* 0x00000005ff057e24 */ /* 0x000fe4000f8e00ff */
        /* <DEDUP_REMOVED lines=8> */
.L_x_103:
        /* <DEDUP_REMOVED lines=15> */
.L_x_104:
        /* <DEDUP_REMOVED lines=15> */
.L_x_105:
        /* <DEDUP_REMOVED lines=15> */
.L_x_106:
        /* <DEDUP_REMOVED lines=15> */
.L_x_107:
        /* <DEDUP_REMOVED lines=15> */
.L_x_108:
        /* <DEDUP_REMOVED lines=15> */
.L_x_109:
        /* <DEDUP_REMOVED lines=15> */
.L_x_110:
[----:B------:R-:W-:-:S07]  /*7e50*/  VIADD R27, R27, 0x8 ;  /* 0x000000081b1b7836 */ /* 0x000fce0000000000 */
.L_x_102:
[----:B------:R-:W-:Y:S05]  /*7e60*/  BSYNC.RECONVERGENT B11 ;  /* 0x00000000000b7941 */ /* 0x000fea0003800200 */
.L_x_101:
[----:B------:R-:W-:-:S13]  /*7e70*/  ISETP.NE.AND P0, PT, R18, RZ, PT ;  /* 0x000000ff1200720c */ /* 0x000fda0003f05270 */
        /* <DEDUP_REMOVED lines=22> */
.L_x_113:
        /* <DEDUP_REMOVED lines=15> */
.L_x_114:
        /* <DEDUP_REMOVED lines=15> */
.L_x_115:
        /* <DEDUP_REMOVED lines=15> */
.L_x_116:
[----:B------:R-:W-:-:S07]  /*82b0*/  VIADD R27, R27, 0x4 ;  /* 0x000000041b1b7836 */ /* 0x000fce0000000000 */
.L_x_112:
[----:B------:R-:W-:Y:S05]  /*82c0*/  BSYNC.RECONVERGENT B11 ;  /* 0x00000000000b7941 */ /* 0x000fea0003800200 */
.L_x_111:
[----:B------:R-:W-:-:S13]  /*82d0*/  ISETP.NE.AND P0, PT, R25, RZ, PT ;  /* 0x000000ff1900720c */ /* 0x000fda0003f05270 */
[----:B------:R-:W-:Y:S05]  /*82e0*/  @!P0 BRA `(.L_x_71) ;  /* 0x0000000000608947 */ /* 0x000fea0003800000 */
[----:B------:R-:W-:Y:S02]  /*82f0*/  IMAD R24, R27, 0x4, R24 ;  /* 0x000000041b187824 */ /* 0x000fe400078e0218 */
[----:B------:R-:W-:-:S07]  /*8300*/  IMAD.MOV R25, RZ, RZ, -R25 ;  /* 0x000000ffff197224 */ /* 0x000fce00078e0a19 */
.L_x_118:
[----:B------:R-:W0:Y:S01]  /*8310*/  LDC.64 R6, c[0x4][0x8] ;  /* 0x01000200ff067b82 */ /* 0x000e220000000a00 */
[----:B------:R-:W2:Y:S01]  /*8320*/  LDL R11, [R24] ;  /* 0x00000000180b7983 */ /* 0x000ea20000100800 */
[----:B------:R-:W-:Y:S01]  /*8330*/  MOV R8, 0x0 ;  /* 0x0000000000087802 */ /* 0x000fe20000000f00 */
[----:B------:R-:W3:Y:S02]  /*8340*/  LDCU.64 UR4, c[0x4][0x28] ;  /* 0x01000500ff0477ac */ /* 0x000ee40008000a00 */
[----:B0-----:R-:W4:Y:S03]  /*8350*/  LDG.E.64 R6, desc[UR36][R6.64] ;  /* 0x0000002406067981 */ /* 0x001f26000c1e1b00 */
[----:B------:R-:W0:Y:S01]  /*8360*/  LDC.64 R8, c[0x4][R8] ;  /* 0x0100000008087b82 */ /* 0x000e220000000a00 */
[----:B------:R-:W-:Y:S01]  /*8370*/  VIADD R25, R25, 0x1 ;  /* 0x0000000119197836 */ /* 0x000fe20000000000 */
[----:B---3--:R-:W-:Y:S01]  /*8380*/  MOV R4, UR4 ;  /* 0x0000000400047c02 */ /* 0x008fe20008000f00 */
[----:B------:R-:W-:Y:S01]  /*8390*/  IMAD.U32 R5, RZ, RZ, UR5 ;  /* 0x00000005ff057e24 */ /* 0x000fe2000f8e00ff */
[----:B--2---:R-:W-:-:S02]  /*83a0*/  SHF.R.S32.HI R3, RZ, 0x1f, R11 ;  /* 0x0000001fff037819 */ /* 0x004fc4000001140b */
[----:B----4-:R-:W-:Y:S01]  /*83b0*/  IADD3 R10, P0, P1, R6, 0x7, R11 ;  /* 0x00000007060a7810 */ /* 0x010fe2000791e00b */
[----:B------:R-:W-:-:S03]  /*83c0*/  IMAD.MOV.U32 R6, RZ, RZ, R16 ;  /* 0x000000ffff067224 */ /* 0x000fc600078e0010 */
[----:B------:R-:W-:Y:S01]  /*83d0*/  IADD3.X R11, PT, PT, R7, RZ, R3, P0, P1 ;  /* 0x000000ff070b7210 */ /* 0x000fe200007e2403 */
[----:B------:R-:W-:Y:S01]  /*83e0*/  IMAD.MOV.U32 R7, RZ, RZ, R2 ;  /* 0x000000ffff077224 */ /* 0x000fe200078e0002 */
[----:B------:R-:W-:-:S03]  /*83f0*/  ISETP.NE.AND P0, PT, R25, RZ, PT ;  /* 0x000000ff1900720c */ /* 0x000fc60003f05270 */
[----:B------:R2:W-:Y:S01]  /*8400*/  STL.64 [R1], R10 ;  /* 0x0000000a01007387 */ /* 0x0005e20000100a00 */
[----:B0-----:R-:W-:-:S09]  /*8410*/  P2R R0, PR, RZ, 0x1 ;  /* 0x00000001ff007803 */ /* 0x001fd20000000000 */
[----:B------:R-:W-:-:S07]  /*8420*/  LEPC R20, `(.L_x_117) ;  /* 0x000000001014794e */ /* 0x000fce0000000000 */
[----:B-12---:R-:W-:Y:S05]  /*8430*/  CALL.ABS.NOINC R8 ;  /* 0x0000000008007343 */ /* 0x006fea0003c00000 */
.L_x_117:
[----:B------:R-:W-:Y:S01]  /*8440*/  ISETP.NE.AND P6, PT, R25, RZ, PT ;  /* 0x000000ff1900720c */ /* 0x000fe20003fc5270 */
[----:B------:R-:W-:-:S12]  /*8450*/  VIADD R24, R24, 0x4 ;  /* 0x0000000418187836 */ /* 0x000fd80000000000 */
[----:B------:R-:W-:Y:S05]  /*8460*/  @P6 BRA `(.L_x_118) ;  /* 0xfffffffc00a86947 */ /* 0x000fea000383ffff */
.L_x_71:
[----:B------:R-:W-:Y:S05]  /*8470*/  BSYNC.RECONVERGENT B10 ;  /* 0x00000000000a7941 */ /* 0x000fea0003800200 */
.L_x_70:
[----:B0-----:R-:W0:Y:S02]  /*8480*/  LDC.64 R2, c[0x4][0x8] ;  /* 0x01000200ff027b82 */ /* 0x001e240000000a00 */
[----:B0-----:R-:W2:Y:S02]  /*8490*/  LDG.E.64 R4, desc[UR36][R2.64] ;  /* 0x0000002402047981 */ /* 0x001ea4000c1e1b00 */
[----:B--2---:R-:W-:-:S05]  /*84a0*/  IADD3 R8, P0, PT, R23, R4, RZ ;  /* 0x0000000417087210 */ /* 0x004fca0007f1e0ff */
[----:B------:R-:W-:-:S06]  /*84b0*/  IMAD.X R9, RZ, RZ, R5, P0 ;  /* 0x000000ffff097224 */ /* 0x000fcc00000e0605 */
[----:B------:R-:W2:Y:S01]  /*84c0*/  LD.E.U8 R9, desc[UR36][R8.64+0x9000] ;  /* 0x0090002408097980 */ /* 0x000ea2000c101100 */
[----:B------:R-:W2:Y:S03]  /*84d0*/  LDC.64 R4, c[0x0][0x388] ;  /* 0x0000e200ff047b82 */ /* 0x000ea60000000a00 */
[----:B--2---:R0:W-:Y:S04]  /*84e0*/  STG.E.U8 desc[UR36][R4.64], R9 ;  /* 0x0000000904007986 */ /* 0x0041e8000c101124 */
[----:B------:R-:W2:Y:S02]  /*84f0*/  LDG.E.64 R6, desc[UR36][R2.64] ;  /* 0x0000002402067981 */ /* 0x000ea4000c1e1b00 */
[----:B--2---:R-:W-:-:S05]  /*8500*/  IADD3 R10, P0, PT, R23, R6, RZ ;  /* 0x00000006170a7210 */ /* 0x004fca0007f1e0ff */
[----:B------:R-:W-:-:S06]  /*8510*/  IMAD.X R11, RZ, RZ, R7, P0 ;  /* 0x000000ffff0b7224 */ /* 0x000fcc00000e0607 */
[----:B------:R-:W2:Y:S04]  /*8520*/  LD.E.U8 R11, desc[UR36][R10.64+0x9001] ;  /* 0x009001240a0b7980 */ /* 0x000ea8000c101100 */
[----:B--2---:R-:W-:Y:S04]  /*8530*/  STG.E.U8 desc[UR36][R4.64+0x1], R11 ;  /* 0x0000010b04007986 */ /* 0x004fe8000c101124 */
[----:B------:R-:W1:Y:S02]  /*8540*/  LDG.E.64 R6, desc[UR36][R2.64] ;  /* 0x0000002402067981 */ /* 0x000e64000c1e1b00 */
[----:B-1----:R-:W-:-:S05]  /*8550*/  IADD3 R12, P0, PT, R23, R6, RZ ;  /* 0x00000006170c7210 */ /* 0x002fca0007f1e0ff */
[----:B------:R-:W-:-:S06]  /*8560*/  IMAD.X R13, RZ, RZ, R7, P0 ;  /* 0x000000ffff0d7224 */ /* 0x000fcc00000e0607 */
[----:B------:R-:W2:Y:S04]  /*8570*/  LD.E.U8 R13, desc[UR36][R12.64+0x9002] ;  /* 0x009002240c0d7980 */ /* 0x000ea8000c101100 */
[----:B--2---:R-:W-:Y:S04]  /*8580*/  STG.E.U8 desc[UR36][R4.64+0x2], R13 ;  /* 0x0000020d04007986 */ /* 0x004fe8000c101124 */
[----:B------:R-:W2:Y:S02]  /*8590*/  LDG.E.64 R6, desc[UR36][R2.64] ;  /* 0x0000002402067981 */ /* 0x000ea4000c1e1b00 */
[----:B--2---:R-:W-:-:S05]  /*85a0*/  IADD3 R8, P0, PT, R23, R6, RZ ;  /* 0x0000000617087210 */ /* 0x004fca0007f1e0ff */
[----:B0-----:R-:W-:-:S06]  /*85b0*/  IMAD.X R9, RZ, RZ, R7, P0 ;  /* 0x000000ffff097224 */ /* 0x001fcc00000e0607 */
[----:B------:R-:W2:Y:S04]  /*85c0*/  LD.E.U8 R9, desc[UR36][R8.64+0x9003] ;  /* 0x0090032408097980 */ /* 0x000ea8000c101100 */
[----:B--2---:R-:W-:Y:S04]  /*85d0*/  STG.E.U8 desc[UR36][R4.64+0x3], R9 ;  /* 0x0000030904007986 */ /* 0x004fe8000c101124 */
[----:B------:R-:W2:Y:S02]  /*85e0*/  LDG.E.64 R6, desc[UR36][R2.64] ;  /* 0x0000002402067981 */ /* 0x000ea4000c1e1b00 */
[----:B--2---:R-:W-:-:S05]  /*85f0*/  IADD3 R6, P0, PT, R23, R6, RZ ;  /* 0x0000000617067210 */ /* 0x004fca0007f1e0ff */
[----:B------:R-:W-:-:S06]  /*8600*/  IMAD.X R7, RZ, RZ, R7, P0 ;  /* 0x000000ffff077224 */ /* 0x000fcc00000e0607 */
[----:B------:R-:W2:Y:S04]  /*8610*/  LD.E.U8 R7, desc[UR36][R6.64+0x9004] ;  /* 0x0090042406077980 */ /* 0x000ea8000c101100 */
[----:B--2---:R-:W-:Y:S01]  /*8620*/  STG.E.U8 desc[UR36][R4.64+0x4], R7 ;  /* 0x0000040704007986 */ /* 0x004fe2000c101124 */
[----:B------:R-:W-:Y:S05]  /*8630*/  EXIT ;  /* 0x000000000000794d */ /* 0x000fea0003800000 */
.L_x_119:
[----:B------:R-:W-:-:S00]  /*8640*/  BRA `(.L_x_119) ;  /* 0xfffffffc00fc7947 */ /* 0x000fc0000383ffff */
[----:B------:R-:W-:-:S00]  /*8650*/  NOP ;  /* 0x0000000000007918 */ /* 0x000fc00000000000 */
        /* <DEDUP_REMOVED lines=10> */
.L_x_120:


//--------------------- .nv.global.init           --------------------------
	.section	.nv.global.init,"aw",@progbits
.nv.global.init:
	.type		$str$3,@object
	.size		$str$3,($str$6 - $str$3)
$str$3:
        /*0000*/ 	.byte	0x25, 0x73, 0x0a, 0x00
	.type		$str$6,@object
	.size		$str$6,($str$1 - $str$6)
$str$6:
        /*0004*/ 	.byte	0x62, 0x2e, 0x74, 0x78, 0x74, 0x00, 0x00
	.type		$str$1,@object
	.size		$str$1,($str$5 - $str$1)
$str$1:
        /*000b*/ 	.byte	0x25, 0x73, 0x20, 0x25, 0x64, 0x0a, 0x00
	.type		$str$5,@object
	.size		$str$5,($str$4 - $str$5)
$str$5:
        /*0012*/ 	.byte	0x61, 0x2e, 0x74, 0x78, 0x74, 0x00, 0x00
	.type		$str$4,@object
	.size		$str$4,($str - $str$4)
$str$4:
        /*0019*/ 	.byte	0x4e, 0x6f, 0x20, 0x73, 0x75, 0x63, 0x68, 0x20, 0x66, 0x69, 0x6c, 0x65, 0x20, 0x25, 0x73, 0x21
        /*0029*/ 	.byte	0x0a, 0x00
	.type		$str,@object
	.size		$str,($str$2 - $str)
$str:
        /*002b*/ 	.byte	0x3d, 0x3d, 0x3d, 0x73, 0x6f, 0x72, 0x74, 0x65, 0x64, 0x20, 0x62, 0x79, 0x20, 0x66, 0x69, 0x6c
        /*003b*/ 	.byte	0x65, 0x20, 0x73, 0x69, 0x7a, 0x65, 0x3d, 0x3d, 0x3d, 0x0a, 0x00
	.type		$str$2,@object
	.size		$str$2,(.L_3 - $str$2)
$str$2:
        /*0046*/ 	.byte	0x3d, 0x3d, 0x3d, 0x73, 0x6f, 0x72, 0x74, 0x65, 0x64, 0x20, 0x62, 0x79, 0x20, 0x6d, 0x6f, 0x64
        /*0056*/ 	.byte	0x69, 0x66, 0x69, 0x65, 0x64, 0x20, 0x74, 0x69, 0x6d, 0x65, 0x3d, 0x3d, 0x3d, 0x0a, 0x00
.L_3:


//--------------------- .nv.shared.reserved.0     --------------------------
	.section	.nv.shared.reserved.0,"aw",@nobits
	.weak		__nv_reservedSMEM_offset_0_alias
	.size		__nv_reservedSMEM_offset_0_alias, 0, 64
	.other		__nv_reservedSMEM_offset_0_alias,@"STO_CUDA_RESERVED_SHARED STV_DEFAULT"
__nv_reservedSMEM_offset_0_alias:
	.zero		0
	.zero		64


//--------------------- .nv.global                --------------------------
	.section	.nv.global,"aw",@nobits
	.align	8
.nv.global:
	.type		volume,@object
	.size		volume,(.L_0 - volume)
	.other		volume,@"STV_DEFAULT STO_CUDA_MANAGED"
volume:
	.zero		8
.L_0:


//--------------------- .nv.constant0._Z8mykernelPhS_ --------------------------
	.section	.nv.constant0._Z8mykernelPhS_,"a",@progbits
	.sectionflags	@""
	.align	4
.nv.constant0._Z8mykernelPhS_:
	.zero		912


//--------------------- SYMBOLS --------------------------

	.type		.nv.reservedSmem.offset0,@object
	.size		.nv.reservedSmem.offset0,0x4
	.type		vprintf,@function
